def matmul_kernel(
    a_ptr,
    b_ptr,
    c_ptr,
    M,
    N,
    K,
    stride_am,
    stride_ak,
    stride_bk,
    stride_bn,
    stride_cm,
    stride_cn,
    BLOCK_M: tl.constexpr,
    BLOCK_N: tl.constexpr,
    BLOCK_K: tl.constexpr,
    GROUP_M: tl.constexpr,
):
    pid = tl.program_id(axis=0)
    num_pid_m = tl.cdiv(M, BLOCK_M)
    num_pid_n = tl.cdiv(N, BLOCK_N)
    num_pid_in_group = GROUP_M * num_pid_n
    group_id = pid // num_pid_in_group
    first_pid_m = group_id * GROUP_M
    group_size_m = min(num_pid_m - first_pid_m, GROUP_M)
    pid_m = first_pid_m + ((pid % num_pid_in_group) % group_size_m)
    pid_n = (pid % num_pid_in_group) // group_size_m

    offs_am = (pid_m * BLOCK_M + tl.arange(0, BLOCK_M)) % M
    offs_bn = (pid_n * BLOCK_N + tl.arange(0, BLOCK_N)) % N
    offs_k = tl.arange(0, BLOCK_K)
    a_ptrs = a_ptr + offs_am[:, None] * stride_am + offs_k[None, :] * stride_ak
    b_ptrs = b_ptr + offs_k[:, None] * stride_bk + offs_bn[None, :] * stride_bn

    acc = tl.zeros((BLOCK_M, BLOCK_N), dtype=tl.float32)
    for kk in range(0, tl.cdiv(K, BLOCK_K)):
        a = tl.load(a_ptrs, mask=offs_k[None, :] < K - kk * BLOCK_K, other=0.0)
        b = tl.load(b_ptrs, mask=offs_k[:, None] < K - kk * BLOCK_K, other=0.0)
        acc = tl.dot(a, b, acc)
        a_ptrs += BLOCK_K * stride_ak
        b_ptrs += BLOCK_K * stride_bk

    c = acc.to(c_ptr.dtype.element_ty)
    offs_cm = pid_m * BLOCK_M + tl.arange(0, BLOCK_M)
    offs_cn = pid_n * BLOCK_N + tl.arange(0, BLOCK_N)
    c_ptrs = c_ptr + offs_cm[:, None] * stride_cm + offs_cn[None, :] * stride_cn
    mask = (offs_cm[:, None] < M) & (offs_cn[None, :] < N)
    tl.store(c_ptrs, c, mask=mask)

# config = {"BLOCK_K": 64, "BLOCK_M": 64, "BLOCK_N": 16, "GROUP_M": 8, "arch": "sm_100", "dtype": "bf16", "num_ctas": 1, "num_stages": 3, "num_warps": 8}
# arch = sm_100


// ===== COMPILED SASS (sm_100a) =====

	.target	sm_100a

	.elftype	@"ET_EXEC"


//--------------------- .note.nv.tkinfo           --------------------------
	.section	.note.nv.tkinfo,"",@"SHT_NOTE"
	.sectionflags	@"SHF_NOTE_NV_TKINFO"
	.tkinfo
        /*0018*/ 	.word	0x00000081
        /*0030*/ 	.string	""
        /*0030*/ 	.string	"ptxas-blackwell"
        /*0030*/ 	.string	"Cuda compilation tools, release 12.9, V12.9.86"
        /*0030*/ 	.string	"Build cuda_12.9.r12.9/compiler.36037853_0"
        /*0030*/ 	.string	"-v  -suppress-debug-info  -lineinfo  -arch sm_100a "



//--------------------- .note.nv.cuver            --------------------------
	.section	.note.nv.cuver,"",@"SHT_NOTE"
	.sectionflags	@"SHF_NOTE_NV_CUVER"
        /*0018*/ 	.short	0x0001
        /*001a*/ 	.short	0x0064
        /*001c*/ 	.short	0x0001
        /*001e*/ 	.short	0x0000
        /*0020*/ 	.short	0x0001
        /*0022*/ 	.short	0x0000


//--------------------- .nv.info                  --------------------------
	.section	.nv.info,"",@"SHT_CUDA_INFO"
	.align	4


	//----- nvinfo : EIATTR_REGCOUNT
	.align		4
        /*0000*/ 	.byte	0x04, 0x2f
        /*0002*/ 	.short	(.L_4 - .L_3)
	.align		4
.L_3:
        /*0004*/ 	.word	index@(matmul_kernel)
        /*0008*/ 	.word	0x0000006e


	//----- nvinfo : EIATTR_FRAME_SIZE
	.align		4
.L_4:
        /*000c*/ 	.byte	0x04, 0x11
        /*000e*/ 	.short	(.L_6 - .L_5)
	.align		4
.L_5:
        /*0010*/ 	.word	index@($__internal_2_$__cuda_sm10x_tcgen05_guardrail_trap_unallocated_columns_being_dealloced)
        /*0014*/ 	.word	0x00000000


	//----- nvinfo : EIATTR_FRAME_SIZE
	.align		4
.L_6:
        /*0018*/ 	.byte	0x04, 0x11
        /*001a*/ 	.short	(.L_8 - .L_7)
	.align		4
.L_7:
        /*001c*/ 	.word	index@($__internal_1_$__cuda_sm10x_tcgen05_guardrail_trap_phase_invalid_during_alloc)
        /*0020*/ 	.word	0x00000000


	//----- nvinfo : EIATTR_FRAME_SIZE
	.align		4
.L_8:
        /*0024*/ 	.byte	0x04, 0x11
        /*0026*/ 	.short	(.L_10 - .L_9)
	.align		4
.L_9:
        /*0028*/ 	.word	index@($__internal_0_$__cuda_sm10x_tcgen05_guardrail_trap_col_being_dealloced_not_returned_by_alloc)
        /*002c*/ 	.word	0x00000000


	//----- nvinfo : EIATTR_FRAME_SIZE
	.align		4
.L_10:
        /*0030*/ 	.byte	0x04, 0x11
        /*0032*/ 	.short	(.L_12 - .L_11)
	.align		4
.L_11:
        /*0034*/ 	.word	index@(matmul_kernel)
        /*0038*/ 	.word	0x00000000


	//----- nvinfo : EIATTR_MIN_STACK_SIZE
	.align		4
.L_12:
        /*003c*/ 	.byte	0x04, 0x12
        /*003e*/ 	.short	(.L_14 - .L_13)
	.align		4
.L_13:
        /*0040*/ 	.word	index@(matmul_kernel)
        /*0044*/ 	.word	0x00000000
.L_14:


//--------------------- .nv.info.matmul_kernel    --------------------------
	.section	.nv.info.matmul_kernel,"",@"SHT_CUDA_INFO"
	.sectionflags	@""
	.align	4


	//----- nvinfo : EIATTR_CUDA_API_VERSION
	.align		4
        /*0000*/ 	.byte	0x04, 0x37
        /*0002*/ 	.short	(.L_16 - .L_15)
.L_15:
        /*0004*/ 	.word	0x00000081


	//----- nvinfo : EIATTR_KPARAM_INFO
	.align		4
.L_16:
        /*0008*/ 	.byte	0x04, 0x17
        /*000a*/ 	.short	(.L_18 - .L_17)
.L_17:
        /*000c*/ 	.word	0x00000000
        /*0010*/ 	.short	0x000d
        /*0012*/ 	.short	0x0048
        /*0014*/ 	.byte	0x00, 0xf4, 0x21, 0x00


	//----- nvinfo : EIATTR_KPARAM_INFO
	.align		4
.L_18:
        /*0018*/ 	.byte	0x04, 0x17
        /*001a*/ 	.short	(.L_20 - .L_19)
.L_19:
        /*001c*/ 	.word	0x00000000
        /*0020*/ 	.short	0x000c
        /*0022*/ 	.short	0x0040
        /*0024*/ 	.byte	0x00, 0xf4, 0x21, 0x00


	//----- nvinfo : EIATTR_KPARAM_INFO
	.align		4
.L_20:
        /*0028*/ 	.byte	0x04, 0x17
        /*002a*/ 	.short	(.L_22 - .L_21)
.L_21:
        /*002c*/ 	.word	0x00000000
        /*0030*/ 	.short	0x000b
        /*0032*/ 	.short	0x0038
        /*0034*/ 	.byte	0x00, 0xf0, 0x11, 0x00


	//----- nvinfo : EIATTR_KPARAM_INFO
	.align		4
.L_22:
        /*0038*/ 	.byte	0x04, 0x17
        /*003a*/ 	.short	(.L_24 - .L_23)
.L_23:
        /*003c*/ 	.word	0x00000000
        /*0040*/ 	.short	0x000a
        /*0042*/ 	.short	0x0034
        /*0044*/ 	.byte	0x00, 0xf0, 0x11, 0x00


	//----- nvinfo : EIATTR_KPARAM_INFO
	.align		4
.L_24:
        /*0048*/ 	.byte	0x04, 0x17
        /*004a*/ 	.short	(.L_26 - .L_25)
.L_25:
        /*004c*/ 	.word	0x00000000
        /*0050*/ 	.short	0x0009
        /*0052*/ 	.short	0x0030
        /*0054*/ 	.byte	0x00, 0xf0, 0x11, 0x00


	//----- nvinfo : EIATTR_KPARAM_INFO
	.align		4
.L_26:
        /*0058*/ 	.byte	0x04, 0x17
        /*005a*/ 	.short	(.L_28 - .L_27)
.L_27:
        /*005c*/ 	.word	0x00000000
        /*0060*/ 	.short	0x0008
        /*0062*/ 	.short	0x002c
        /*0064*/ 	.byte	0x00, 0xf0, 0x11, 0x00


	//----- nvinfo : EIATTR_KPARAM_INFO
	.align		4
.L_28:
        /*0068*/ 	.byte	0x04, 0x17
        /*006a*/ 	.short	(.L_30 - .L_29)
.L_29:
        /*006c*/ 	.word	0x00000000
        /*0070*/ 	.short	0x0007
        /*0072*/ 	.short	0x0028
        /*0074*/ 	.byte	0x00, 0xf0, 0x11, 0x00


	//----- nvinfo : EIATTR_KPARAM_INFO
	.align		4
.L_30:
        /*0078*/ 	.byte	0x04, 0x17
        /*007a*/ 	.short	(.L_32 - .L_31)
.L_31:
        /*007c*/ 	.word	0x00000000
        /*0080*/ 	.short	0x0006
        /*0082*/ 	.short	0x0024
        /*0084*/ 	.byte	0x00, 0xf0, 0x11, 0x00


	//----- nvinfo : EIATTR_KPARAM_INFO
	.align		4
.L_32:
        /*0088*/ 	.byte	0x04, 0x17
        /*008a*/ 	.short	(.L_34 - .L_33)
.L_33:
        /*008c*/ 	.word	0x00000000
        /*0090*/ 	.short	0x0005
        /*0092*/ 	.short	0x0020
        /*0094*/ 	.byte	0x00, 0xf0, 0x11, 0x00


	//----- nvinfo : EIATTR_KPARAM_INFO
	.align		4
.L_34:
        /*0098*/ 	.byte	0x04, 0x17
        /*009a*/ 	.short	(.L_36 - .L_35)
.L_35:
        /*009c*/ 	.word	0x00000000
        /*00a0*/ 	.short	0x0004
        /*00a2*/ 	.short	0x001c
        /*00a4*/ 	.byte	0x00, 0xf0, 0x11, 0x00


	//----- nvinfo : EIATTR_KPARAM_INFO
	.align		4
.L_36:
        /*00a8*/ 	.byte	0x04, 0x17
        /*00aa*/ 	.short	(.L_38 - .L_37)
.L_37:
        /*00ac*/ 	.word	0x00000000
        /*00b0*/ 	.short	0x0003
        /*00b2*/ 	.short	0x0018
        /*00b4*/ 	.byte	0x00, 0xf0, 0x11, 0x00


	//----- nvinfo : EIATTR_KPARAM_INFO
	.align		4
.L_38:
        /*00b8*/ 	.byte	0x04, 0x17
        /*00ba*/ 	.short	(.L_40 - .L_39)
.L_39:
        /*00bc*/ 	.word	0x00000000
        /*00c0*/ 	.short	0x0002
        /*00c2*/ 	.short	0x0010
        /*00c4*/ 	.byte	0x00, 0xf4, 0x21, 0x00


	//----- nvinfo : EIATTR_KPARAM_INFO
	.align		4
.L_40:
        /*00c8*/ 	.byte	0x04, 0x17
        /*00ca*/ 	.short	(.L_42 - .L_41)
.L_41:
        /*00cc*/ 	.word	0x00000000
        /*00d0*/ 	.short	0x0001
        /*00d2*/ 	.short	0x0008
        /*00d4*/ 	.byte	0x00, 0xf4, 0x21, 0x00


	//----- nvinfo : EIATTR_KPARAM_INFO
	.align		4
.L_42:
        /*00d8*/ 	.byte	0x04, 0x17
        /*00da*/ 	.short	(.L_44 - .L_43)
.L_43:
        /*00dc*/ 	.word	0x00000000
        /*00e0*/ 	.short	0x0000
        /*00e2*/ 	.short	0x0000
        /*00e4*/ 	.byte	0x00, 0xf4, 0x21, 0x00


	//----- nvinfo : EIATTR_AT_ENTRY_FRAGMENTS
	.align		4
.L_44:
        /*00e8*/ 	.byte	0x04, 0x4f
        /*00ea*/ 	.short	(.L_46 - .L_45)


	//   ....[0]....
.L_45:
        /*00ec*/ 	.word	0x00000004


	//----- nvinfo : EIATTR_RESERVED_SMEM_USED
	.align		4
.L_46:
        /*00f0*/ 	.byte	0x01, 0x41
	.zero		2


	//----- nvinfo : EIATTR_SPARSE_MMA_MASK
	.align		4
        /*00f4*/ 	.byte	0x03, 0x50
        /*00f6*/ 	.short	0x0000


	//----- nvinfo : EIATTR_TCGEN05_1CTA_USED
	.align		4
        /*00f8*/ 	.byte	0x01, 0x51
	.zero		2


	//----- nvinfo : EIATTR_MAXREG_COUNT
	.align		4
        /*00fc*/ 	.byte	0x03, 0x1b
        /*00fe*/ 	.short	0x00ff


	//----- nvinfo : EIATTR_NUM_BARRIERS
	.align		4
        /*0100*/ 	.byte	0x02, 0x4c
        /*0102*/ 	.byte	0x01
	.zero		1


	//----- nvinfo : EIATTR_INT_WARP_WIDE_INSTR_OFFSETS
	.align		4
        /*0104*/ 	.byte	0x04, 0x31
        /*0106*/ 	.short	(.L_48 - .L_47)


	//   ....[0]....
.L_47:
        /*0108*/ 	.word	0x00000fc0


	//   ....[1]....
        /*010c*/ 	.word	0x00000fd0


	//   ....[2]....
        /*0110*/ 	.word	0x000019f0


	//   ....[3]....
        /*0114*/ 	.word	0x00003140


	//   ....[4]....
        /*0118*/ 	.word	0x00003190


	//----- nvinfo : EIATTR_COOP_GROUP_MASK_REGIDS
	.align		4
.L_48:
        /*011c*/ 	.byte	0x04, 0x29
        /*011e*/ 	.short	(.L_50 - .L_49)


	//   ....[0]....
.L_49:
        /*0120*/ 	.word	0xffffffff


	//   ....[1]....
        /*0124*/ 	.word	0xffffffff


	//   ....[2]....
        /*0128*/ 	.word	0xffffffff


	//   ....[3]....
        /*012c*/ 	.word	0xffffffff


	//----- nvinfo : EIATTR_COOP_GROUP_INSTR_OFFSETS
	.align		4
.L_50:
        /*0130*/ 	.byte	0x04, 0x28
        /*0132*/ 	.short	(.L_52 - .L_51)


	//   ....[0]....
.L_51:
        /*0134*/ 	.word	0x00000060


	//   ....[1]....
        /*0138*/ 	.word	0x00000310


	//   ....[2]....
        /*013c*/ 	.word	0x00002fe0


	//   ....[3]....
        /*0140*/ 	.word	0x00003240


	//----- nvinfo : EIATTR_VRC_CTA_INIT_COUNT
	.align		4
.L_52:
        /*0144*/ 	.byte	0x02, 0x4a
        /*0146*/ 	.byte	0x80
	.zero		1


	//----- nvinfo : EIATTR_MBARRIER_INSTR_OFFSETS
	.align		4
        /*0148*/ 	.byte	0x04, 0x39
        /*014a*/ 	.short	(.L_54 - .L_53)


	//   ....[0]....
.L_53:
        /*014c*/ 	.word	0x00001100
        /*0150*/ 	.word	0x000000ff
        /*0154*/ 	.word	0x00000000
        /*0158*/ 	.short	0x0100
        /*015a*/ 	.byte	0x0b
	.zero		1


	//   ....[1]....
        /*015c*/ 	.word	0x00001a30
        /*0160*/ 	.word	0x000000ff
        /*0164*/ 	.word	0x00005008
        /*0168*/ 	.short	0x0100
        /*016a*/ 	.byte	0x09
	.zero		1


	//   ....[2]....
        /*016c*/ 	.word	0x00002360
        /*0170*/ 	.word	0x000000ff
        /*0174*/ 	.word	0x00000000
        /*0178*/ 	.short	0x010a
        /*017a*/ 	.byte	0x0b
	.zero		1


	//   ....[3]....
        /*017c*/ 	.word	0x00002be0
        /*0180*/ 	.word	0x000000ff
        /*0184*/ 	.word	0x00000000
        /*0188*/ 	.short	0x010a
        /*018a*/ 	.byte	0x0b
	.zero		1


	//   ....[4]....
        /*018c*/ 	.word	0x00002d10
        /*0190*/ 	.word	0x000000ff
        /*0194*/ 	.word	0x00005000
        /*0198*/ 	.short	0x0108
        /*019a*/ 	.byte	0x09
	.zero		1


	//   ....[5]....
        /*019c*/ 	.word	0x00002e00
        /*01a0*/ 	.word	0x000000ff
        /*01a4*/ 	.word	0x00005008
        /*01a8*/ 	.short	0x0108
        /*01aa*/ 	.byte	0x09
	.zero		1


	//   ....[6]....
        /*01ac*/ 	.word	0x00003260
        /*01b0*/ 	.word	0x000000ff
        /*01b4*/ 	.word	0x00000000
        /*01b8*/ 	.short	0x010a
        /*01ba*/ 	.byte	0x0b
	.zero		1


	//   ....[7]....
        /*01bc*/ 	.word	0x00003290
        /*01c0*/ 	.word	0x000000ff
        /*01c4*/ 	.word	0x00000000
        /*01c8*/ 	.short	0x010a
        /*01ca*/ 	.byte	0x0b
	.zero		1


	//----- nvinfo : EIATTR_NUM_MBARRIERS
	.align		4
.L_54:
        /*01cc*/ 	.byte	0x03, 0x38
        /*01ce*/ 	.short	0x0002


	//----- nvinfo : EIATTR_EXIT_INSTR_OFFSETS
	.align		4
        /*01d0*/ 	.byte	0x04, 0x1c
        /*01d2*/ 	.short	(.L_56 - .L_55)


	//   ....[0]....
.L_55:
        /*01d4*/ 	.word	0x00003250


	//----- nvinfo : EIATTR_REQNTID
	.align		4
.L_56:
        /*01d8*/ 	.byte	0x04, 0x10
        /*01da*/ 	.short	(.L_58 - .L_57)
.L_57:
        /*01dc*/ 	.word	0x00000100
        /*01e0*/ 	.word	0x00000001
        /*01e4*/ 	.word	0x00000001


	//----- nvinfo : EIATTR_CRS_STACK_SIZE
	.align		4
.L_58:
        /*01e8*/ 	.byte	0x04, 0x1e
        /*01ea*/ 	.short	(.L_60 - .L_59)
.L_59:
        /*01ec*/ 	.word	0x00000000


	//----- nvinfo : EIATTR_CBANK_PARAM_SIZE
	.align		4
.L_60:
        /*01f0*/ 	.byte	0x03, 0x19
        /*01f2*/ 	.short	0x0050


	//----- nvinfo : EIATTR_PARAM_CBANK
	.align		4
        /*01f4*/ 	.byte	0x04, 0x0a
        /*01f6*/ 	.short	(.L_62 - .L_61)
	.align		4
.L_61:
        /*01f8*/ 	.word	index@(.nv.constant0.matmul_kernel)
        /*01fc*/ 	.short	0x0380
        /*01fe*/ 	.short	0x0050


	//----- nvinfo : EIATTR_SW_WAR
	.align		4
.L_62:
        /*0200*/ 	.byte	0x04, 0x36
        /*0202*/ 	.short	(.L_64 - .L_63)
.L_63:
        /*0204*/ 	.word	0x00000008
.L_64:


//--------------------- .nv.compat                --------------------------
	.section	.nv.compat,"",@"SHT_CUDA_COMPAT_INFO"
	.align	4
        /*0000*/ 	.byte	0x02, 0x02, 0x02, 0x00, 0x02, 0x05, 0x05, 0x00, 0x02, 0x03, 0x00, 0x00, 0x02, 0x06, 0x01, 0x00


//--------------------- .nv.callgraph             --------------------------
	.section	.nv.callgraph,"",@"SHT_CUDA_CALLGRAPH"
	.align	4
	.sectionentsize	8
	.align		4
        /*0000*/ 	.word	0x00000000
	.align		4
        /*0004*/ 	.word	0xffffffff
	.align		4
        /*0008*/ 	.word	0x00000000
	.align		4
        /*000c*/ 	.word	0xfffffffe
	.align		4
        /*0010*/ 	.word	0x00000000
	.align		4
        /*0014*/ 	.word	0xfffffffd
	.align		4
        /*0018*/ 	.word	0x00000000
	.align		4
        /*001c*/ 	.word	0xfffffffc


//--------------------- .text.matmul_kernel       --------------------------
	.section	.text.matmul_kernel,"ax",@progbits
	.align	128
        .global         matmul_kernel
        .type           matmul_kernel,@function
        .size           matmul_kernel,(.L_x_20 - matmul_kernel)
        .other          matmul_kernel,@"STO_CUDA_ENTRY STV_DEFAULT"
matmul_kernel:
.text.matmul_kernel:
[----:B------:R-:W0:Y:S01]  /*0000*/  LDC R1, c[0x0][0x37c] ;  /* 0x0000df00ff017b82 */ /* 0x000e220000000800 */
[----:B------:R-:W1:Y:S01]  /*0010*/  S2R R0, SR_TID.X ;  /* 0x0000000000007919 */ /* 0x000e620000002100 */
[----:B------:R-:W2:Y:S01]  /*0020*/  LDCU.64 UR20, c[0x0][0x358] ;  /* 0x00006b00ff1477ac */ /* 0x000ea20008000a00 */
[----:B-1----:R-:W-:-:S13]  /*0030*/  ISETP.GE.U32.AND P1, PT, R0, 0x20, PT ;  /* 0x000000200000780c */ /* 0x002fda0003f26070 */
[----:B--2---:R-:W-:Y:S05]  /*0040*/  @P1 BRA `(.L_x_0) ;  /* 0x0000000000b41947 */ /* 0x004fea0003800000 */
[----:B------:R-:W1:Y:S01]  /*0050*/  S2UR UR6, SR_CgaCtaId ;  /* 0x00000000000679c3 */ /* 0x000e620000008800 */
[----:B------:R-:W-:Y:S01]  /*0060*/  NOP ;  /* 0x0000000000007918 */ /* 0x000fe20000000000 */
[----:B------:R-:W-:Y:S02]  /*0070*/  UMOV UR4, 0x40 ;  /* 0x0000004000047882 */ /* 0x000fe40000000000 */
[----:B-1----:R-:W-:-:S09]  /*0080*/  ULEA UR4, UR6, UR4, 0x18 ;  /* 0x0000000406047291 */ /* 0x002fd2000f8ec0ff */
[----:B------:R-:W1:Y:S01]  /*0090*/  LDS.U8 R2, [UR4] ;  /* 0x00000004ff027984 */ /* 0x000e620008000000 */
[----:B------:R-:W-:Y:S02]  /*00a0*/  UMOV UR4, 0x400 ;  /* 0x0000040000047882 */ /* 0x000fe40000000000 */
[----:B------:R-:W-:Y:S01]  /*00b0*/  ULEA UR4, UR6, UR4, 0x18 ;  /* 0x0000000406047291 */ /* 0x000fe2000f8ec0ff */
[----:B-1----:R-:W-:-:S13]  /*00c0*/  ISETP.NE.AND P0, PT, R2, RZ, PT ;  /* 0x000000ff0200720c */ /* 0x002fda0003f05270 */
[----:B------:R-:W-:Y:S05]  /*00d0*/  @P0 BRA `(.L_x_1) ;  /* 0x0000000000780947 */ /* 0x000fea0003800000 */
[----:B------:R-:W-:-:S13]  /*00e0*/  ELECT P0, URZ, PT ;  /* 0x0000000000ff782f */ /* 0x000fda0003800000 */
[----:B------:R-:W-:Y:S05]  /*00f0*/  @!P0 BRA `(.L_x_2) ;  /* 0x0000000000808947 */ /* 0x000fea0003800000 */
[----:B------:R-:W-:Y:S01]  /*0100*/  UMOV UR5, 0x1 ;  /* 0x0000000100057882 */ /* 0x000fe20000000000 */
[----:B------:R-:W-:-:S04]  /*0110*/  IMAD.MOV.U32 R5, RZ, RZ, 0x1 ;  /* 0x00000001ff057424 */ /* 0x000fc800078e00ff */
[----:B------:R-:W-:Y:S04]  /*0120*/  DEPBAR.LE SB1, 0x36 ;  /* 0x00009d800000791a */ /* 0x000fe80000000000 */
[----:B------:R-:W1:Y:S02]  /*0130*/  UTCATOMSWS.FIND_AND_SET.ALIGN UP0, UR5, UR5 ;  /* 0x00000005000575e3 */ /* 0x000e640008000800 */
[----:B-1----:R-:W-:-:S04]  /*0140*/  PLOP3.LUT P0, PT, PT, PT, UP0, 0x80, 0x8 ;  /* 0x000000000008781c */ /* 0x002fc80003f0f008 */
[----:B------:R-:W-:-:S04]  /*0150*/  SEL R2, RZ, 0xffffffff, !P0 ;  /* 0xffffffffff027807 */ /* 0x000fc80004000000 */
[----:B------:R-:W-:Y:S01]  /*0160*/  ISETP.NE.AND P0, PT, R2, RZ, PT ;  /* 0x000000ff0200720c */ /* 0x000fe20003f05270 */
[----:B------:R-:W-:-:S12]  /*0170*/  IMAD.U32 R2, RZ, RZ, UR5 ;  /* 0x00000005ff027e24 */ /* 0x000fd8000f8e00ff */
[----:B------:R-:W-:Y:S05]  /*0180*/  @P0 BRA `(.L_x_3) ;  /* 0x0000000000240947 */ /* 0x000fea0003800000 */
.L_x_4:
[----:B------:R-:W-:Y:S05]  /*0190*/  NANOSLEEP 0x64 ;  /* 0x000000640000795d */ /* 0x000fea0003800000 */
[----:B------:R-:W-:-:S05]  /*01a0*/  UMOV UR5, 0x1 ;  /* 0x0000000100057882 */ /* 0x000fca0000000000 */
[----:B------:R-:W-:Y:S04]  /*01b0*/  DEPBAR.LE SB1, 0x36 ;  /* 0x00009d800000791a */ /* 0x000fe80000000000 */
[----:B------:R-:W1:Y:S02]  /*01c0*/  UTCATOMSWS.FIND_AND_SET.ALIGN UP0, UR5, UR5 ;  /* 0x00000005000575e3 */ /* 0x000e640008000800 */
[----:B-1----:R-:W-:-:S04]  /*01d0*/  PLOP3.LUT P0, PT, PT, PT, UP0, 0x80, 0x8 ;  /* 0x000000000008781c */ /* 0x002fc80003f0f008 */
[----:B------:R-:W-:-:S04]  /*01e0*/  SEL R2, RZ, 0xffffffff, !P0 ;  /* 0xffffffffff027807 */ /* 0x000fc80004000000 */
[----:B------:R-:W-:Y:S01]  /*01f0*/  ISETP.NE.AND P0, PT, R2, RZ, PT ;  /* 0x000000ff0200720c */ /* 0x000fe20003f05270 */
[----:B------:R-:W-:-:S12]  /*0200*/  IMAD.U32 R2, RZ, RZ, UR5 ;  /* 0x00000005ff027e24 */ /* 0x000fd8000f8e00ff */
[----:B------:R-:W-:Y:S05]  /*0210*/  @!P0 BRA `(.L_x_4) ;  /* 0xfffffffc00dc8947 */ /* 0x000fea000383ffff */
.L_x_3:
[C---:B------:R-:W-:Y:S01]  /*0220*/  VIADD R4, R2.reuse, 0x10 ;  /* 0x0000001002047836 */ /* 0x040fe20000000000 */
[----:B------:R-:W-:Y:S01]  /*0230*/  UMOV UR5, 0x50 ;  /* 0x0000005000057882 */ /* 0x000fe20000000000 */
[C---:B------:R-:W-:Y:S01]  /*0240*/  SHF.L.U32 R3, R5.reuse, R2, RZ ;  /* 0x0000000205037219 */ /* 0x040fe200000006ff */
[----:B------:R-:W-:Y:S01]  /*0250*/  ULEA UR5, UR6, UR5, 0x18 ;  /* 0x0000000506057291 */ /* 0x000fe2000f8ec0ff */
[----:B------:R-:W-:Y:S01]  /*0260*/  IMAD.SHL.U32 R2, R2, 0x20, RZ ;  /* 0x0000002002027824 */ /* 0x000fe200078e00ff */
[----:B------:R-:W-:-:S04]  /*0270*/  SHF.L.U32 R4, R5, R4, RZ ;  /* 0x0000000405047219 */ /* 0x000fc800000006ff */
[----:B------:R-:W-:-:S05]  /*0280*/  LOP3.LUT R3, R4, R3, RZ, 0xfc, !PT ;  /* 0x0000000304037212 */ /* 0x000fca00078efcff */
[----:B------:R1:W-:Y:S04]  /*0290*/  ATOMS.OR RZ, [UR5], R3 ;  /* 0x00000003ffff798c */ /* 0x0003e8000b000005 */
[----:B------:R1:W-:Y:S01]  /*02a0*/  STS [UR4], R2 ;  /* 0x00000002ff007988 */ /* 0x0003e20008000804 */
[----:B------:R-:W-:Y:S05]  /*02b0*/  BRA `(.L_x_2) ;  /* 0x0000000000107947 */ /* 0x000fea0003800000 */
.L_x_1:
[----:B------:R-:W-:-:S05]  /*02c0*/  IMAD.MOV.U32 R2, RZ, RZ, -0x1 ;  /* 0xffffffffff027424 */ /* 0x000fca00078e00ff */
[----:B------:R1:W-:Y:S02]  /*02d0*/  STS [UR4], R2 ;  /* 0x00000002ff007988 */ /* 0x0003e40008000804 */
[----:B-1----:R-:W-:-:S07]  /*02e0*/  MOV R2, 0x300 ;  /* 0x0000030000027802 */ /* 0x002fce0000000f00 */
[----:B0-----:R-:W-:Y:S05]  /*02f0*/  CALL.REL.NOINC `($__internal_1_$__cuda_sm10x_tcgen05_guardrail_trap_phase_invalid_during_alloc) ;  /* 0x0000002c00fc7944 */ /* 0x001fea0003c00000 */
.L_x_2:
[----:B------:R-:W-:Y:S05]  /*0300*/  WARPSYNC.ALL ;  /* 0x0000000000007948 */ /* 0x000fea0003800000 */
[----:B------:R-:W-:Y:S01]  /*0310*/  NOP ;  /* 0x0000000000007918 */ /* 0x000fe20000000000 */
.L_x_0:
[----:B------:R-:W2:Y:S01]  /*0320*/  LDC.64 R8, c[0x0][0x398] ;  /* 0x0000e600ff087b82 */ /* 0x000ea20000000a00 */
[----:B------:R-:W3:Y:S01]  /*0330*/  S2R R7, SR_CTAID.X ;  /* 0x0000000000077919 */ /* 0x000ee20000002500 */
[----:B------:R-:W-:Y:S01]  /*0340*/  LOP3.LUT R46, R0, 0x3f, RZ, 0xc0, !PT ;  /* 0x0000003f002e7812 */ /* 0x000fe200078ec0ff */
[----:B------:R-:W-:Y:S01]  /*0350*/  UMOV UR9, 0x400 ;  /* 0x0000040000097882 */ /* 0x000fe20000000000 */
[--C-:B------:R-:W-:Y:S01]  /*0360*/  SHF.R.U32.HI R49, RZ, 0x6, R0.reuse ;  /* 0x00000006ff317819 */ /* 0x100fe20000011600 */
[----:B------:R-:W-:Y:S01]  /*0370*/  UMOV UR6, 0x1 ;  /* 0x0000000100067882 */ /* 0x000fe20000000000 */
[----:B------:R-:W-:Y:S01]  /*0380*/  SHF.R.U32.HI R26, RZ, 0x5, R0 ;  /* 0x00000005ff1a7819 */ /* 0x000fe20000011600 */
[----:B------:R-:W4:Y:S01]  /*0390*/  LDCU.128 UR12, c[0x0][0x380] ;  /* 0x00007000ff0c77ac */ /* 0x000f220008000c00 */
[----:B------:R-:W-:Y:S01]  /*03a0*/  SGXT.U32 R49, R49, 0x2 ;  /* 0x000000023131781a */ /* 0x000fe20000000000 */
[----:B------:R-:W5:Y:S03]  /*03b0*/  S2UR UR4, SR_CgaCtaId ;  /* 0x00000000000479c3 */ /* 0x000f660000008800 */
[----:B------:R-:W-:-:S02]  /*03c0*/  LOP3.LUT R53, R49, 0x10, RZ, 0xfc, !PT ;  /* 0x0000001031357812 */ /* 0x000fc400078efcff */
[C---:B------:R-:W-:Y:S02]  /*03d0*/  LOP3.LUT R55, R49.reuse, 0x18, RZ, 0xfc, !PT ;  /* 0x0000001831377812 */ /* 0x040fe400078efcff */
[----:B------:R-:W-:Y:S01]  /*03e0*/  LOP3.LUT R57, R49, 0x20, RZ, 0xfc, !PT ;  /* 0x0000002031397812 */ /* 0x000fe200078efcff */
[----:B------:R-:W1:Y:S02]  /*03f0*/  LDC.64 R34, c[0x0][0x3a8] ;  /* 0x0000ea00ff227b82 */ /* 0x000e640000000a00 */
[----:B-12---:R-:W-:-:S06]  /*0400*/  VIADD R2, R9, 0xf ;  /* 0x0000000f09027836 */ /* 0x006fcc0000000000 */
[----:B------:R-:W1:Y:S01]  /*0410*/  LDC.64 R32, c[0x0][0x3a0] ;  /* 0x0000e800ff207b82 */ /* 0x000e620000000a00 */
[----:B------:R-:W-:-:S04]  /*0420*/  SHF.R.S32.HI R3, RZ, 0x1f, R2 ;  /* 0x0000001fff037819 */ /* 0x000fc80000011402 */
[----:B------:R-:W-:Y:S01]  /*0430*/  LEA.HI R3, R3, R2, RZ, 0x4 ;  /* 0x0000000203037211 */ /* 0x000fe200078f20ff */
[----:B-----5:R-:W-:Y:S01]  /*0440*/  ULEA UR9, UR4, UR9, 0x18 ;  /* 0x0000000904097291 */ /* 0x020fe2000f8ec0ff */
[----:B---3--:R-:W-:Y:S02]  /*0450*/  IABS R10, R7 ;  /* 0x00000007000a7213 */ /* 0x008fe40000000000 */
[----:B------:R-:W-:Y:S01]  /*0460*/  SHF.R.S32.HI R3, RZ, 0x4, R3 ;  /* 0x00000004ff037819 */ /* 0x000fe20000011403 */
[----:B------:R-:W-:Y:S01]  /*0470*/  UIADD3 UR11, UPT, UPT, UR9, 0x5000, URZ ;  /* 0x00005000090b7890 */ /* 0x000fe2000fffe0ff */
[----:B------:R-:W-:-:S03]  /*0480*/  IMAD R19, R49, R34, RZ ;  /* 0x0000002231137224 */ /* 0x000fc600078e02ff */
[----:B------:R-:W-:Y:S02]  /*0490*/  IMAD.SHL.U32 R4, R3, 0x8, RZ ;  /* 0x0000000803047824 */ /* 0x000fe400078e00ff */
[----:B------:R-:W-:-:S03]  /*04a0*/  IMAD R39, R34, 0x4, R19 ;  /* 0x0000000422277824 */ /* 0x000fc600078e0213 */
[-C--:B------:R-:W-:Y:S01]  /*04b0*/  IABS R11, R4.reuse ;  /* 0x00000004000b7213 */ /* 0x080fe20000000000 */
[C---:B------:R-:W-:Y:S01]  /*04c0*/  IMAD R21, R34.reuse, 0x4, R39 ;  /* 0x0000000422157824 */ /* 0x040fe200078e0227 */
[----:B------:R-:W-:Y:S02]  /*04d0*/  IABS R12, R4 ;  /* 0x00000004000c7213 */ /* 0x000fe40000000000 */
[----:B------:R-:W2:Y:S01]  /*04e0*/  I2F.RP R5, R11 ;  /* 0x0000000b00057306 */ /* 0x000ea20000209400 */
[----:B------:R-:W-:-:S07]  /*04f0*/  IMAD R41, R34, 0x4, R21 ;  /* 0x0000000422297824 */ /* 0x000fce00078e0215 */
[----:B--2---:R-:W2:Y:S02]  /*0500*/  MUFU.RCP R5, R5 ;  /* 0x0000000500057308 */ /* 0x004ea40000001000 */
[----:B--2---:R-:W-:Y:S02]  /*0510*/  VIADD R2, R5, 0xffffffe ;  /* 0x0ffffffe05027836 */ /* 0x004fe40000000000 */
[----:B------:R-:W-:-:S04]  /*0520*/  IMAD.MOV R5, RZ, RZ, -R12 ;  /* 0x000000ffff057224 */ /* 0x000fc800078e0a0c */
[----:B------:R2:W3:Y:S02]  /*0530*/  F2I.FTZ.U32.TRUNC.NTZ R3, R2 ;  /* 0x0000000200037305 */ /* 0x0004e4000021f000 */
[----:B--2---:R-:W-:Y:S02]  /*0540*/  IMAD.MOV.U32 R2, RZ, RZ, RZ ;  /* 0x000000ffff027224 */ /* 0x004fe400078e00ff */
[----:B---3--:R-:W-:-:S04]  /*0550*/  IMAD.MOV R6, RZ, RZ, -R3 ;  /* 0x000000ffff067224 */ /* 0x008fc800078e0a03 */
[----:B------:R-:W-:Y:S02]  /*0560*/  IMAD R13, R6, R11, RZ ;  /* 0x0000000b060d7224 */ /* 0x000fe400078e02ff */
[----:B------:R-:W-:Y:S02]  /*0570*/  IMAD.MOV.U32 R6, RZ, RZ, R10 ;  /* 0x000000ffff067224 */ /* 0x000fe400078e000a */
[----:B------:R-:W-:Y:S01]  /*0580*/  IMAD.HI.U32 R3, R3, R13, R2 ;  /* 0x0000000d03037227 */ /* 0x000fe200078e0002 */
[----:B------:R-:W-:-:S05]  /*0590*/  IABS R13, R8 ;  /* 0x00000008000d7213 */ /* 0x000fca0000000000 */
[----:B------:R-:W-:-:S04]  /*05a0*/  IMAD.HI.U32 R3, R3, R6, RZ ;  /* 0x0000000603037227 */ /* 0x000fc800078e00ff */
[----:B------:R-:W-:Y:S01]  /*05b0*/  IMAD R2, R3, R5, R6 ;  /* 0x0000000503027224 */ /* 0x000fe200078e0206 */
[----:B------:R-:W-:Y:S04]  /*05c0*/  BAR.SYNC.DEFER_BLOCKING 0x0 ;  /* 0x0000000000007b1d */ /* 0x000fe80000010000 */
[----:B------:R-:W-:-:S13]  /*05d0*/  ISETP.GT.U32.AND P2, PT, R11, R2, PT ;  /* 0x000000020b00720c */ /* 0x000fda0003f44070 */
[----:B------:R-:W-:Y:S02]  /*05e0*/  @!P2 IMAD.IADD R2, R2, 0x1, -R11 ;  /* 0x000000010202a824 */ /* 0x000fe400078e0a0b */
[----:B------:R-:W-:Y:S01]  /*05f0*/  @!P2 VIADD R3, R3, 0x1 ;  /* 0x000000010303a836 */ /* 0x000fe20000000000 */
[----:B------:R-:W-:Y:S02]  /*0600*/  ISETP.NE.AND P2, PT, R4, RZ, PT ;  /* 0x000000ff0400720c */ /* 0x000fe40003f45270 */
[----:B------:R-:W-:Y:S02]  /*0610*/  ISETP.GE.U32.AND P0, PT, R2, R11, PT ;  /* 0x0000000b0200720c */ /* 0x000fe40003f06070 */
[----:B------:R-:W-:-:S04]  /*0620*/  LOP3.LUT R2, R7, R4, RZ, 0x3c, !PT ;  /* 0x0000000407027212 */ /* 0x000fc800078e3cff */
[----:B------:R-:W-:Y:S01]  /*0630*/  ISETP.GE.AND P3, PT, R2, RZ, PT ;  /* 0x000000ff0200720c */ /* 0x000fe20003f66270 */
[----:B------:R-:W-:-:S06]  /*0640*/  VIADD R2, R8, 0x3f ;  /* 0x0000003f08027836 */ /* 0x000fcc0000000000 */
[----:B------:R-:W-:-:S04]  /*0650*/  @P0 VIADD R3, R3, 0x1 ;  /* 0x0000000103030836 */ /* 0x000fc80000000000 */
[----:B------:R-:W-:Y:S01]  /*0660*/  IMAD.MOV.U32 R5, RZ, RZ, R3 ;  /* 0x000000ffff057224 */ /* 0x000fe200078e0003 */
[----:B------:R-:W-:-:S03]  /*0670*/  SHF.R.S32.HI R3, RZ, 0x1f, R2 ;  /* 0x0000001fff037819 */ /* 0x000fc60000011402 */
[----:B------:R-:W-:Y:S01]  /*0680*/  @!P3 IMAD.MOV R5, RZ, RZ, -R5 ;  /* 0x000000ffff05b224 */ /* 0x000fe200078e0a05 */
[----:B------:R-:W-:Y:S02]  /*0690*/  @!P2 LOP3.LUT R5, RZ, R4, RZ, 0x33, !PT ;  /* 0x00000004ff05a212 */ /* 0x000fe400078e33ff */
[----:B------:R-:W-:-:S03]  /*06a0*/  LEA.HI R3, R3, R2, RZ, 0x6 ;  /* 0x0000000203037211 */ /* 0x000fc600078f30ff */
[----:B------:R-:W-:Y:S02]  /*06b0*/  IMAD.SHL.U32 R47, R5, 0x8, RZ ;  /* 0x00000008052f7824 */ /* 0x000fe400078e00ff */
[----:B------:R-:W-:-:S03]  /*06c0*/  IMAD.MOV R5, RZ, RZ, -R5 ;  /* 0x000000ffff057224 */ /* 0x000fc600078e0a05 */
[----:B------:R-:W-:Y:S01]  /*06d0*/  LEA.HI.SX32 R3, R3, -R47, 0x1a ;  /* 0x8000002f03037211 */ /* 0x000fe200078fd2ff */
[----:B------:R-:W-:-:S03]  /*06e0*/  IMAD R10, R4, R5, R7 ;  /* 0x00000005040a7224 */ /* 0x000fc600078e0207 */
[----:B------:R-:W-:Y:S02]  /*06f0*/  VIMNMX R15, PT, PT, R3, 0x8, PT ;  /* 0x00000008030f7848 */ /* 0x000fe40003fe0100 */
[----:B------:R-:W-:Y:S02]  /*0700*/  IABS R7, R10 ;  /* 0x0000000a00077213 */ /* 0x000fe40000000000 */
[----:B------:R-:W-:-:S04]  /*0710*/  IABS R11, R15 ;  /* 0x0000000f000b7213 */ /* 0x000fc80000000000 */
[----:B------:R-:W2:Y:S08]  /*0720*/  I2F.RP R6, R11 ;  /* 0x0000000b00067306 */ /* 0x000eb00000209400 */
[----:B--2---:R-:W2:Y:S02]  /*0730*/  MUFU.RCP R6, R6 ;  /* 0x0000000600067308 */ /* 0x004ea40000001000 */
[----:B--2---:R-:W-:-:S06]  /*0740*/  VIADD R2, R6, 0xffffffe ;  /* 0x0ffffffe06027836 */ /* 0x004fcc0000000000 */
[----:B------:R2:W3:Y:S02]  /*0750*/  F2I.FTZ.U32.TRUNC.NTZ R3, R2 ;  /* 0x0000000200037305 */ /* 0x0004e4000021f000 */
[----:B--2---:R-:W-:Y:S02]  /*0760*/  IMAD.MOV.U32 R2, RZ, RZ, RZ ;  /* 0x000000ffff027224 */ /* 0x004fe400078e00ff */
[----:B---3--:R-:W-:-:S04]  /*0770*/  IMAD.MOV R12, RZ, RZ, -R3 ;  /* 0x000000ffff0c7224 */ /* 0x008fc800078e0a03 */
[----:B------:R-:W-:Y:S01]  /*0780*/  IMAD.MOV.U32 R4, RZ, RZ, R12 ;  /* 0x000000ffff047224 */ /* 0x000fe200078e000c */
[----:B------:R-:W-:-:S03]  /*0790*/  IABS R12, R15 ;  /* 0x0000000f000c7213 */ /* 0x000fc60000000000 */
[----:B------:R-:W-:Y:S02]  /*07a0*/  IMAD R5, R4, R11, RZ ;  /* 0x0000000b04057224 */ /* 0x000fe400078e02ff */
[----:B------:R-:W-:Y:S02]  /*07b0*/  IMAD.MOV.U32 R4, RZ, RZ, R7 ;  /* 0x000000ffff047224 */ /* 0x000fe400078e0007 */
[----:B------:R-:W-:-:S04]  /*07c0*/  IMAD.HI.U32 R3, R3, R5, R2 ;  /* 0x0000000503037227 */ /* 0x000fc800078e0002 */
[----:B------:R-:W-:Y:S01]  /*07d0*/  IMAD.MOV R2, RZ, RZ, -R12 ;  /* 0x000000ffff027224 */ /* 0x000fe200078e0a0c */
[----:B------:R-:W-:Y:S01]  /*07e0*/  IABS R12, R9 ;  /* 0x00000009000c7213 */ /* 0x000fe20000000000 */
[----:B------:R-:W-:-:S03]  /*07f0*/  IMAD.HI.U32 R3, R3, R4, RZ ;  /* 0x0000000403037227 */ /* 0x000fc600078e00ff */
[----:B------:R-:W2:Y:S01]  /*0800*/  I2F.RP R5, R12 ;  /* 0x0000000c00057306 */ /* 0x000ea20000209400 */
[----:B------:R-:W-:-:S05]  /*0810*/  IMAD R2, R3, R2, R4 ;  /* 0x0000000203027224 */ /* 0x000fca00078e0204 */
[----:B------:R-:W-:Y:S02]  /*0820*/  ISETP.GT.U32.AND P2, PT, R11, R2, PT ;  /* 0x000000020b00720c */ /* 0x000fe40003f44070 */
[----:B------:R-:W3:Y:S08]  /*0830*/  I2F.RP R4, R13 ;  /* 0x0000000d00047306 */ /* 0x000ef00000209400 */
[----:B--2---:R-:W-:Y:S03]  /*0840*/  MUFU.RCP R5, R5 ;  /* 0x0000000500057308 */ /* 0x004fe60000001000 */
[----:B------:R-:W-:-:S02]  /*0850*/  @!P2 IMAD.IADD R2, R2, 0x1, -R11 ;  /* 0x000000010202a824 */ /* 0x000fc400078e0a0b */
[----:B------:R-:W-:Y:S01]  /*0860*/  @!P2 VIADD R3, R3, 0x1 ;  /* 0x000000010303a836 */ /* 0x000fe20000000000 */
[----:B------:R-:W-:Y:S02]  /*0870*/  ISETP.NE.AND P2, PT, R15, RZ, PT ;  /* 0x000000ff0f00720c */ /* 0x000fe40003f45270 */
[----:B---3--:R-:W2:Y:S01]  /*0880*/  MUFU.RCP R4, R4 ;  /* 0x0000000400047308 */ /* 0x008ea20000001000 */
[----:B------:R-:W-:Y:S02]  /*0890*/  ISETP.GE.U32.AND P0, PT, R2, R11, PT ;  /* 0x0000000b0200720c */ /* 0x000fe40003f06070 */
[----:B------:R-:W-:-:S04]  /*08a0*/  LOP3.LUT R2, R10, R15, RZ, 0x3c, !PT ;  /* 0x0000000f0a027212 */ /* 0x000fc800078e3cff */
[----:B------:R-:W-:-:S07]  /*08b0*/  ISETP.GE.AND P3, PT, R2, RZ, PT ;  /* 0x000000ff0200720c */ /* 0x000fce0003f66270 */
[----:B------:R-:W-:Y:S02]  /*08c0*/  @P0 VIADD R3, R3, 0x1 ;  /* 0x0000000103030836 */ /* 0x000fe40000000000 */
[----:B--2---:R-:W-:Y:S02]  /*08d0*/  VIADD R6, R4, 0xffffffe ;  /* 0x0ffffffe04067836 */ /* 0x004fe40000000000 */
[----:B------:R-:W-:Y:S02]  /*08e0*/  IMAD.MOV.U32 R52, RZ, RZ, R3 ;  /* 0x000000ffff347224 */ /* 0x000fe400078e0003 */
[----:B------:R-:W2:Y:S01]  /*08f0*/  F2I.FTZ.U32.TRUNC.NTZ R3, R6 ;  /* 0x0000000600037305 */ /* 0x000ea2000021f000 */
[----:B------:R-:W-:Y:S02]  /*0900*/  VIADD R4, R5, 0xffffffe ;  /* 0x0ffffffe05047836 */ /* 0x000fe40000000000 */
[----:B------:R-:W-:Y:S01]  /*0910*/  @!P3 IMAD.MOV R52, RZ, RZ, -R52 ;  /* 0x000000ffff34b224 */ /* 0x000fe200078e0a34 */
[----:B------:R-:W-:-:S04]  /*0920*/  @!P2 LOP3.LUT R52, RZ, R15, RZ, 0x33, !PT ;  /* 0x0000000fff34a212 */ /* 0x000fc800078e33ff */
[----:B------:R-:W3:Y:S01]  /*0930*/  F2I.FTZ.U32.TRUNC.NTZ R5, R4 ;  /* 0x0000000400057305 */ /* 0x000ee2000021f000 */
[----:B------:R-:W-:Y:S02]  /*0940*/  IMAD.MOV R2, RZ, RZ, -R52 ;  /* 0x000000ffff027224 */ /* 0x000fe400078e0a34 */
[----:B------:R-:W-:Y:S02]  /*0950*/  IMAD.SHL.U32 R52, R52, 0x10, RZ ;  /* 0x0000001034347824 */ /* 0x000fe400078e00ff */
[----:B------:R-:W-:Y:S02]  /*0960*/  IMAD R2, R15, R2, R10 ;  /* 0x000000020f027224 */ /* 0x000fe400078e020a */
[----:B--2---:R-:W-:Y:S01]  /*0970*/  IMAD.MOV R7, RZ, RZ, -R3 ;  /* 0x000000ffff077224 */ /* 0x004fe200078e0a03 */
[C---:B------:R-:W-:Y:S01]  /*0980*/  LOP3.LUT R50, R52.reuse, 0x4, R49, 0xfe, !PT ;  /* 0x0000000434327812 */ /* 0x040fe200078efe31 */
[----:B------:R-:W-:Y:S01]  /*0990*/  IMAD.IADD R47, R47, 0x1, R2 ;  /* 0x000000012f2f7824 */ /* 0x000fe200078e0202 */
[C---:B------:R-:W-:Y:S01]  /*09a0*/  LOP3.LUT R48, R52.reuse, R49, RZ, 0xfc, !PT ;  /* 0x0000003134307212 */ /* 0x040fe200078efcff */
[----:B------:R-:W-:Y:S01]  /*09b0*/  IMAD.MOV.U32 R10, RZ, RZ, R7 ;  /* 0x000000ffff0a7224 */ /* 0x000fe200078e0007 */
[----:B------:R-:W-:Y:S01]  /*09c0*/  IABS R11, R50 ;  /* 0x00000032000b7213 */ /* 0x000fe20000000000 */
[----:B------:R-:W-:Y:S01]  /*09d0*/  IMAD.MOV.U32 R2, RZ, RZ, RZ ;  /* 0x000000ffff027224 */ /* 0x000fe200078e00ff */
[--C-:B------:R-:W-:Y:S01]  /*09e0*/  LOP3.LUT R51, R52, 0x8, R49.reuse, 0xfe, !PT ;  /* 0x0000000834337812 */ /* 0x100fe200078efe31 */
[----:B------:R-:W-:Y:S01]  /*09f0*/  IMAD R7, R10, R13, RZ ;  /* 0x0000000d0a077224 */ /* 0x000fe200078e02ff */
[----:B------:R-:W-:Y:S01]  /*0a00*/  LOP3.LUT R52, R52, 0xc, R49, 0xfe, !PT ;  /* 0x0000000c34347812 */ /* 0x000fe200078efe31 */
[----:B---3--:R-:W-:Y:S01]  /*0a10*/  IMAD.MOV R6, RZ, RZ, -R5 ;  /* 0x000000ffff067224 */ /* 0x008fe200078e0a05 */
[----:B------:R-:W-:Y:S01]  /*0a20*/  IABS R15, R51 ;  /* 0x00000033000f7213 */ /* 0x000fe20000000000 */
[----:B------:R-:W-:Y:S01]  /*0a30*/  IMAD.HI.U32 R2, R3, R7, R2 ;  /* 0x0000000703027227 */ /* 0x000fe200078e0002 */
[----:B------:R-:W-:-:S03]  /*0a40*/  IABS R17, R52 ;  /* 0x0000003400117213 */ /* 0x000fc60000000000 */
[----:B------:R-:W-:Y:S02]  /*0a50*/  IMAD R47, R47, 0x40, R46 ;  /* 0x000000402f2f7824 */ /* 0x000fe400078e022e */
[----:B------:R-:W-:Y:S02]  /*0a60*/  IMAD.MOV.U32 R7, RZ, RZ, R6 ;  /* 0x000000ffff077224 */ /* 0x000fe400078e0006 */
[----:B------:R-:W-:Y:S01]  /*0a70*/  IMAD.MOV.U32 R4, RZ, RZ, RZ ;  /* 0x000000ffff047224 */ /* 0x000fe200078e00ff */
[----:B------:R-:W-:Y:S01]  /*0a80*/  IABS R3, R47 ;  /* 0x0000002f00037213 */ /* 0x000fe20000000000 */
[----:B------:R-:W-:-:S04]  /*0a90*/  IMAD R7, R7, R12, RZ ;  /* 0x0000000c07077224 */ /* 0x000fc800078e02ff */
[----:B------:R-:W-:Y:S01]  /*0aa0*/  IMAD.HI.U32 R4, R5, R7, R4 ;  /* 0x0000000705047227 */ /* 0x000fe200078e0004 */
[----:B------:R-:W-:-:S03]  /*0ab0*/  IABS R7, R48 ;  /* 0x0000003000077213 */ /* 0x000fc60000000000 */
[----:B------:R-:W-:-:S04]  /*0ac0*/  IMAD.HI.U32 R2, R2, R3, RZ ;  /* 0x0000000302027227 */ /* 0x000fc800078e00ff */
[----:B------:R-:W-:Y:S02]  /*0ad0*/  IMAD.MOV R2, RZ, RZ, -R2 ;  /* 0x000000ffff027224 */ /* 0x000fe400078e0a02 */
[----:B------:R-:W-:-:S04]  /*0ae0*/  IMAD.HI.U32 R5, R4, R11, RZ ;  /* 0x0000000b04057227 */ /* 0x000fc800078e00ff */
[C---:B------:R-:W-:Y:S02]  /*0af0*/  IMAD R2, R13.reuse, R2, R3 ;  /* 0x000000020d027224 */ /* 0x040fe400078e0203 */
[----:B------:R-:W-:Y:S02]  /*0b00*/  IMAD.MOV R10, RZ, RZ, -R5 ;  /* 0x000000ffff0a7224 */ /* 0x000fe400078e0a05 */
[----:B------:R-:W-:Y:S01]  /*0b10*/  IMAD.HI.U32 R3, R4, R7, RZ ;  /* 0x0000000704037227 */ /* 0x000fe200078e00ff */
[----:B------:R-:W-:-:S03]  /*0b20*/  ISETP.GT.U32.AND P0, PT, R13, R2, PT ;  /* 0x000000020d00720c */ /* 0x000fc60003f04070 */
[----:B------:R-:W-:-:S04]  /*0b30*/  IMAD.HI.U32 R5, R4, R15, RZ ;  /* 0x0000000f04057227 */ /* 0x000fc800078e00ff */
[----:B------:R-:W-:Y:S02]  /*0b40*/  IMAD.MOV R3, RZ, RZ, -R3 ;  /* 0x000000ffff037224 */ /* 0x000fe400078e0a03 */
[----:B------:R-:W-:-:S04]  /*0b50*/  IMAD.HI.U32 R6, R4, R17, RZ ;  /* 0x0000001104067227 */ /* 0x000fc800078e00ff */
[----:B------:R-:W-:Y:S02]  /*0b60*/  IMAD.MOV R5, RZ, RZ, -R5 ;  /* 0x000000ffff057224 */ /* 0x000fe400078e0a05 */
[C---:B------:R-:W-:Y:S02]  /*0b70*/  IMAD R3, R12.reuse, R3, R7 ;  /* 0x000000030c037224 */ /* 0x040fe400078e0207 */
[C---:B------:R-:W-:Y:S02]  /*0b80*/  IMAD R4, R12.reuse, R10, R11 ;  /* 0x0000000a0c047224 */ /* 0x040fe400078e020b */
[----:B------:R-:W-:Y:S01]  /*0b90*/  IMAD.MOV R6, RZ, RZ, -R6 ;  /* 0x000000ffff067224 */ /* 0x000fe200078e0a06 */
[C---:B------:R-:W-:Y:S01]  /*0ba0*/  ISETP.GT.U32.AND P6, PT, R12.reuse, R3, PT ;  /* 0x000000030c00720c */ /* 0x040fe20003fc4070 */
[C---:B------:R-:W-:Y:S01]  /*0bb0*/  IMAD R5, R12.reuse, R5, R15 ;  /* 0x000000050c057224 */ /* 0x040fe200078e020f */
[C---:B------:R-:W-:Y:S01]  /*0bc0*/  ISETP.GT.U32.AND P3, PT, R12.reuse, R4, PT ;  /* 0x000000040c00720c */ /* 0x040fe20003f64070 */
[----:B------:R-:W-:Y:S01]  /*0bd0*/  IMAD R6, R12, R6, R17 ;  /* 0x000000060c067224 */ /* 0x000fe200078e0211 */
[----:B------:R-:W2:Y:S01]  /*0be0*/  LDS R11, [UR9] ;  /* 0x00000009ff0b7984 */ /* 0x000ea20008000800 */
[----:B------:R-:W-:Y:S01]  /*0bf0*/  @!P0 IMAD.IADD R2, R2, 0x1, -R13 ;  /* 0x0000000102028824 */ /* 0x000fe200078e0a0d */
[----:B------:R-:W-:Y:S01]  /*0c00*/  ISETP.GT.U32.AND P4, PT, R12, R5, PT ;  /* 0x000000050c00720c */ /* 0x000fe20003f84070 */
[----:B------:R-:W-:Y:S01]  /*0c10*/  IMAD.SHL.U32 R10, R26, 0x2, RZ ;  /* 0x000000021a0a7824 */ /* 0x000fe200078e00ff */
[----:B------:R-:W-:Y:S01]  /*0c20*/  ISETP.GT.U32.AND P5, PT, R12, R6, PT ;  /* 0x000000060c00720c */ /* 0x000fe20003fa4070 */
[----:B------:R-:W-:Y:S01]  /*0c30*/  IMAD.SHL.U32 R7, R26, 0x200000, RZ ;  /* 0x002000001a077824 */ /* 0x000fe200078e00ff */
[----:B------:R-:W-:-:S02]  /*0c40*/  ISETP.GT.U32.AND P2, PT, R13, R2, PT ;  /* 0x000000020d00720c */ /* 0x000fc40003f44070 */
[----:B------:R-:W-:Y:S01]  /*0c50*/  ISETP.GE.AND P0, PT, R47, RZ, PT ;  /* 0x000000ff2f00720c */ /* 0x000fe20003f06270 */
[--C-:B------:R-:W-:Y:S01]  /*0c60*/  @!P6 IMAD.IADD R3, R3, 0x1, -R12.reuse ;  /* 0x000000010303e824 */ /* 0x100fe200078e0a0c */
[----:B------:R-:W-:Y:S01]  /*0c70*/  LOP3.LUT R10, R10, 0x8, RZ, 0xc0, !PT ;  /* 0x000000080a0a7812 */ /* 0x000fe200078ec0ff */
[--C-:B------:R-:W-:Y:S01]  /*0c80*/  @!P3 IMAD.IADD R4, R4, 0x1, -R12.reuse ;  /* 0x000000010404b824 */ /* 0x100fe200078e0a0c */
[----:B------:R-:W-:Y:S01]  /*0c90*/  LOP3.LUT R7, R7, 0x600000, RZ, 0xc0, !PT ;  /* 0x0060000007077812 */ /* 0x000fe200078ec0ff */
[----:B------:R-:W-:Y:S01]  /*0ca0*/  BAR.SYNC.DEFER_BLOCKING 0x0 ;  /* 0x0000000000007b1d */ /* 0x000fe20000010000 */
[----:B------:R-:W-:Y:S01]  /*0cb0*/  ISETP.GT.U32.AND P6, PT, R12, R3, PT ;  /* 0x000000030c00720c */ /* 0x000fe20003fc4070 */
[--C-:B------:R-:W-:Y:S01]  /*0cc0*/  @!P4 IMAD.IADD R5, R5, 0x1, -R12.reuse ;  /* 0x000000010505c824 */ /* 0x100fe200078e0a0c */
[----:B------:R-:W-:Y:S01]  /*0cd0*/  R2UR UR10, R10 ;  /* 0x000000000a0a72ca */ /* 0x000fe200000e0000 */
[----:B------:R-:W-:Y:S01]  /*0ce0*/  @!P5 IMAD.IADD R6, R6, 0x1, -R12 ;  /* 0x000000010606d824 */ /* 0x000fe200078e0a0c */
[----:B------:R-:W-:Y:S01]  /*0cf0*/  ISETP.GT.U32.AND P5, PT, R12, R4, PT ;  /* 0x000000040c00720c */ /* 0x000fe20003fa4070 */
[----:B------:R-:W-:Y:S01]  /*0d00*/  @!P2 IMAD.IADD R2, R2, 0x1, -R13 ;  /* 0x000000010202a824 */ /* 0x000fe200078e0a0d */
[----:B------:R-:W-:-:S02]  /*0d10*/  ISETP.GT.U32.AND P3, PT, R12, R5, PT ;  /* 0x000000050c00720c */ /* 0x000fc40003f64070 */
[----:B------:R-:W-:Y:S01]  /*0d20*/  ISETP.GT.U32.AND P2, PT, R12, R6, PT ;  /* 0x000000060c00720c */ /* 0x000fe20003f44070 */
[----:B------:R-:W-:Y:S01]  /*0d30*/  IMAD.MOV.U32 R10, RZ, RZ, R2 ;  /* 0x000000ffff0a7224 */ /* 0x000fe200078e0002 */
[----:B------:R-:W-:Y:S02]  /*0d40*/  ISETP.NE.AND P4, PT, R8, RZ, PT ;  /* 0x000000ff0800720c */ /* 0x000fe40003f85270 */
[----:B------:R-:W-:Y:S01]  /*0d50*/  R2UR UR5, R7 ;  /* 0x00000000070572ca */ /* 0x000fe200000e0000 */
[----:B------:R-:W-:Y:S01]  /*0d60*/  @!P0 IMAD.MOV R10, RZ, RZ, -R10 ;  /* 0x000000ffff0a8224 */ /* 0x000fe200078e0a0a */
[----:B------:R-:W-:Y:S01]  /*0d70*/  ISETP.GE.AND P0, PT, R48, RZ, PT ;  /* 0x000000ff3000720c */ /* 0x000fe20003f06270 */
[--C-:B------:R-:W-:Y:S01]  /*0d80*/  @!P6 IMAD.IADD R3, R3, 0x1, -R12.reuse ;  /* 0x000000010303e824 */ /* 0x100fe200078e0a0c */
[----:B------:R-:W-:Y:S01]  /*0d90*/  ISETP.GE.AND P6, PT, R50, RZ, PT ;  /* 0x000000ff3200720c */ /* 0x000fe20003fc6270 */
[--C-:B------:R-:W-:Y:S01]  /*0da0*/  @!P5 IMAD.IADD R4, R4, 0x1, -R12.reuse ;  /* 0x000000010404d824 */ /* 0x100fe200078e0a0c */
[----:B------:R-:W-:Y:S01]  /*0db0*/  ISETP.GE.AND P5, PT, R51, RZ, PT ;  /* 0x000000ff3300720c */ /* 0x000fe20003fa6270 */
[--C-:B------:R-:W-:Y:S01]  /*0dc0*/  @!P3 IMAD.IADD R5, R5, 0x1, -R12.reuse ;  /* 0x000000010505b824 */ /* 0x100fe200078e0a0c */
[----:B------:R-:W-:Y:S01]  /*0dd0*/  ISETP.GE.AND P3, PT, R52, RZ, PT ;  /* 0x000000ff3400720c */ /* 0x000fe20003f66270 */
[----:B------:R-:W-:Y:S01]  /*0de0*/  @!P2 IMAD.IADD R6, R6, 0x1, -R12 ;  /* 0x000000010606a824 */ /* 0x000fe200078e0a0c */
[----:B------:R-:W-:-:S02]  /*0df0*/  ISETP.NE.AND P2, PT, R9, RZ, PT ;  /* 0x000000ff0900720c */ /* 0x000fc40003f45270 */
[----:B------:R-:W-:Y:S02]  /*0e00*/  @!P4 LOP3.LUT R10, RZ, R8, RZ, 0x33, !PT ;  /* 0x00000008ff0ac212 */ /* 0x000fe400078e33ff */
[----:B--2---:R-:W-:Y:S01]  /*0e10*/  R2UR UR8, R11 ;  /* 0x000000000b0872ca */ /* 0x004fe200000e0000 */
[----:B------:R-:W-:Y:S01]  /*0e20*/  @!P0 IMAD.MOV R3, RZ, RZ, -R3 ;  /* 0x000000ffff038224 */ /* 0x000fe200078e0a03 */
[----:B------:R-:W-:Y:S01]  /*0e30*/  LOP3.LUT R2, RZ, R9, RZ, 0x33, !PT ;  /* 0x00000009ff027212 */ /* 0x000fe200078e33ff */
[----:B------:R-:W-:Y:S02]  /*0e40*/  @!P6 IMAD.MOV R4, RZ, RZ, -R4 ;  /* 0x000000ffff04e224 */ /* 0x000fe400078e0a04 */
[----:B------:R-:W-:Y:S01]  /*0e50*/  @!P5 IMAD.MOV R5, RZ, RZ, -R5 ;  /* 0x000000ffff05d224 */ /* 0x000fe200078e0a05 */
[C---:B------:R-:W-:Y:S01]  /*0e60*/  SEL R30, R2.reuse, R3, !P2 ;  /* 0x00000003021e7207 */ /* 0x040fe20005000000 */
[----:B------:R-:W-:Y:S01]  /*0e70*/  @!P3 IMAD.MOV R6, RZ, RZ, -R6 ;  /* 0x000000ffff06b224 */ /* 0x000fe200078e0a06 */
[----:B------:R-:W-:-:S02]  /*0e80*/  SEL R36, R2, R4, !P2 ;  /* 0x0000000402247207 */ /* 0x000fc40005000000 */
[C---:B------:R-:W-:Y:S02]  /*0e90*/  SEL R38, R2.reuse, R5, !P2 ;  /* 0x0000000502267207 */ /* 0x040fe40005000000 */
[----:B------:R-:W-:Y:S01]  /*0ea0*/  SEL R6, R2, R6, !P2 ;  /* 0x0000000602067207 */ /* 0x000fe20005000000 */
[----:B-1----:R-:W-:Y:S01]  /*0eb0*/  IMAD R2, R10, R33, RZ ;  /* 0x000000210a027224 */ /* 0x002fe200078e02ff */
[----:B------:R-:W-:Y:S01]  /*0ec0*/  UIADD3 UR10, UPT, UPT, UR10, UR5, UR8 ;  /* 0x000000050a0a7290 */ /* 0x000fe2000fffe008 */
[----:B------:R-:W-:Y:S01]  /*0ed0*/  VIADD R33, R32, 0x3f ;  /* 0x0000003f20217836 */ /* 0x000fe20000000000 */
[----:B------:R-:W-:Y:S02]  /*0ee0*/  LOP3.LUT P2, RZ, R0, 0xff, RZ, 0xc0, !PT ;  /* 0x000000ff00ff7812 */ /* 0x000fe4000784c0ff */
[----:B------:R-:W-:Y:S02]  /*0ef0*/  PRMT R3, RZ, 0x7610, R3 ;  /* 0x00007610ff037816 */ /* 0x000fe40000000003 */
[----:B------:R-:W-:-:S04]  /*0f00*/  ISETP.GT.AND P0, PT, R33, 0x3f, PT ;  /* 0x0000003f2100780c */ /* 0x000fc80003f04270 */
[----:B------:R-:W-:Y:S01]  /*0f10*/  ISETP.LT.AND P3, PT, R53, R32, P0 ;  /* 0x000000203500720c */ /* 0x000fe20000761270 */
[----:B----4-:R-:W-:-:S12]  /*0f20*/  @P1 BRA `(.L_x_5) ;  /* 0x0000000000181947 */ /* 0x010fd80003800000 */
[----:B------:R-:W-:Y:S01]  /*0f30*/  ELECT P4, URZ, PT ;  /* 0x0000000000ff782f */ /* 0x000fe20003880000 */
[----:B------:R-:W-:Y:S01]  /*0f40*/  IMAD.MOV.U32 R4, RZ, RZ, 0x1 ;  /* 0x00000001ff047424 */ /* 0x000fe200078e00ff */
[----:B------:R-:W-:Y:S01]  /*0f50*/  UMOV UR5, 0x40 ;  /* 0x0000004000057882 */ /* 0x000fe20000000000 */
[----:B------:R-:W-:Y:S01]  /*0f60*/  UVIRTCOUNT.DEALLOC.SMPOOL 0x80 ;  /* 0x000000800000784c */ /* 0x000fe20000000000 */
[----:B------:R-:W-:-:S09]  /*0f70*/  ULEA UR5, UR4, UR5, 0x18 ;  /* 0x0000000504057291 */ /* 0x000fd2000f8ec0ff */
[----:B------:R1:W-:Y:S03]  /*0f80*/  @P4 STS.U8 [UR5], R4 ;  /* 0x00000004ff004988 */ /* 0x0003e60008000005 */
.L_x_5:
[----:B------:R-:W-:Y:S01]  /*0f90*/  STTM.16dp32bit_t0_t15.x4 tmem[UR10], RZ ;  /* 0x000000ff000079ed */ /* 0x000fe2000890000a */
[----:B------:R-:W-:Y:S01]  /*0fa0*/  STTM.16dp32bit_t16_t31.x4 tmem[UR10+0x4], RZ ;  /* 0x000004ff000079ed */ /* 0x000fe2000892000a */
[----:B------:R-:W2:Y:S02]  /*0fb0*/  FENCE.VIEW.ASYNC.T ;  /* 0x00000000000073c6 */ /* 0x000ea40000000200 */
[----:B--2---:R-:W-:Y:S01]  /*0fc0*/  VOTEU.ALL UP0, P2 ;  /* 0x0000000000ff7886 */ /* 0x004fe20001000000 */
[----:B------:R-:W-:Y:S01]  /*0fd0*/  VOTEU.ALL UP1, P2 ;  /* 0x0000000000ff7886 */ /* 0x000fe20001020000 */
[----:B------:R-:W-:Y:S01]  /*0fe0*/  IMAD R5, R34, 0x4, R41 ;  /* 0x0000000422057824 */ /* 0x000fe200078e0229 */
[----:B------:R-:W-:Y:S01]  /*0ff0*/  ISETP.LT.AND P5, PT, R55, R32, P0 ;  /* 0x000000203700720c */ /* 0x000fe200007a1270 */
[----:B------:R-:W-:Y:S01]  /*1000*/  IMAD.SHL.U32 R24, R2, 0x2, RZ ;  /* 0x0000000202187824 */ /* 0x000fe200078e00ff */
[----:B------:R-:W-:-:S04]  /*1010*/  @!UP0 UIADD3 UR4, UPT, UPT, -UR6, 0x100000, URZ ;  /* 0x0010000006048890 */ /* 0x000fc8000fffe1ff */
[----:B------:R-:W-:Y:S02]  /*1020*/  @!UP0 USHF.L.U32 UR5, UR4, 0xb, URZ ;  /* 0x0000000b04058899 */ /* 0x000fe400080006ff */
[----:B------:R-:W-:Y:S01]  /*1030*/  @!UP0 USHF.L.U32 UR4, UR4, 0x1, URZ ;  /* 0x0000000104048899 */ /* 0x000fe200080006ff */
[----:B------:R-:W-:Y:S01]  /*1040*/  BAR.SYNC.DEFER_BLOCKING 0x0 ;  /* 0x0000000000007b1d */ /* 0x000fe20000010000 */
[----:B------:R-:W-:Y:S01]  /*1050*/  IMAD R23, R34, 0x4, R5 ;  /* 0x0000000422177824 */ /* 0x000fe200078e0205 */
[----:B------:R-:W-:Y:S02]  /*1060*/  ISETP.LT.AND P4, PT, R57, R32, P0 ;  /* 0x000000203900720c */ /* 0x000fe40000781270 */
[----:B-1----:R-:W-:Y:S01]  /*1070*/  IADD3 R4, P6, PT, R24, UR12, RZ ;  /* 0x0000000c18047c10 */ /* 0x002fe2000ffde0ff */
[----:B------:R-:W-:-:S03]  /*1080*/  IMAD R7, R34, 0x4, R23 ;  /* 0x0000000422077824 */ /* 0x000fc600078e0217 */
[----:B------:R-:W-:Y:S01]  /*1090*/  LEA.HI.X.SX32 R28, R2, UR13, 0x1, P6 ;  /* 0x0000000d021c7c11 */ /* 0x000fe2000b0f0eff */
[----:B------:R-:W-:Y:S01]  /*10a0*/  IMAD R43, R34, 0x4, R7 ;  /* 0x00000004222b7824 */ /* 0x000fe200078e0207 */
[----:B------:R-:W-:-:S04]  /*10b0*/  LEA R8, P6, R5, R4, 0x1 ;  /* 0x0000000405087211 */ /* 0x000fc800078c08ff */
[----:B------:R-:W-:Y:S01]  /*10c0*/  LEA.HI.X.SX32 R9, R5, R28, 0x1, P6 ;  /* 0x0000001c05097211 */ /* 0x000fe200030f0eff */
[C---:B------:R-:W-:Y:S01]  /*10d0*/  IMAD R5, R34.reuse, 0x4, R43 ;  /* 0x0000000422057824 */ /* 0x040fe200078e022b */
[C---:B------:R-:W-:Y:S01]  /*10e0*/  LEA R10, P6, R7.reuse, R4, 0x1 ;  /* 0x00000004070a7211 */ /* 0x040fe200078c08ff */
[----:B------:R-:W1:Y:S02]  /*10f0*/  FENCE.VIEW.ASYNC.S ;  /* 0x00000000000073c6 */ /* 0x000e640000000000 */
[----:B-1----:R1:W2:Y:S02]  /*1100*/  @!UP1 SYNCS.EXCH.64 URZ, [UR11], UR4 ;  /* 0x000000040bff95b2 */ /* 0x0022a40008000100 */
[----:B--2---:R-:W-:Y:S01]  /*1110*/  BAR.SYNC.DEFER_BLOCKING 0x0 ;  /* 0x0000000000007b1d */ /* 0x004fe20000010000 */
[----:B------:R-:W-:Y:S01]  /*1120*/  IMAD R25, R34, 0x4, R5 ;  /* 0x0000000422197824 */ /* 0x000fe200078e0205 */
[----:B------:R-:W-:Y:S02]  /*1130*/  LEA.HI.X.SX32 R11, R7, R28, 0x1, P6 ;  /* 0x0000001c070b7211 */ /* 0x000fe400030f0eff */
[----:B------:R-:W-:-:S02]  /*1140*/  PRMT R7, RZ, 0x7610, R7 ;  /* 0x00007610ff077816 */ /* 0x000fc40000000007 */
[----:B------:R-:W-:Y:S02]  /*1150*/  PRMT R27, RZ, 0x7610, R27 ;  /* 0x00007610ff1b7816 */ /* 0x000fe4000000001b */
[C---:B------:R-:W-:Y:S02]  /*1160*/  LOP3.LUT R59, R49.reuse, 0x28, RZ, 0xfc, !PT ;  /* 0x00000028313b7812 */ /* 0x040fe400078efcff */
[----:B------:R-:W-:Y:S01]  /*1170*/  LOP3.LUT R63, R49, 0x38, RZ, 0xfc, !PT ;  /* 0x00000038313f7812 */ /* 0x000fe200078efcff */
[----:B-1----:R-:W1:Y:S01]  /*1180*/  LDCU UR4, c[0x0][0x3b0] ;  /* 0x00007600ff0477ac */ /* 0x002e620008000800 */
[----:B------:R2:W3:Y:S01]  /*1190*/  @P3 LDG.E.U16 R3, desc[UR20][R8.64] ;  /* 0x0000001408033981 */ /* 0x0004e2000c1e1500 */
[----:B------:R-:W-:-:S03]  /*11a0*/  LEA R12, P3, R5, R4, 0x1 ;  /* 0x00000004050c7211 */ /* 0x000fc600078608ff */
[----:B------:R-:W4:Y:S01]  /*11b0*/  @P5 LDG.E.U16 R7, desc[UR20][R10.64] ;  /* 0x000000140a075981 */ /* 0x000f22000c1e1500 */
[----:B------:R-:W-:Y:S01]  /*11c0*/  LEA.HI.X.SX32 R13, R5, R28, 0x1, P3 ;  /* 0x0000001c050d7211 */ /* 0x000fe200018f0eff */
[----:B------:R-:W-:-:S04]  /*11d0*/  IMAD R5, R34, 0x4, R25 ;  /* 0x0000000422057824 */ /* 0x000fc800078e0219 */
[C---:B------:R-:W-:Y:S01]  /*11e0*/  IMAD R37, R34.reuse, 0x4, R5 ;  /* 0x0000000422257824 */ /* 0x040fe200078e0205 */
[C---:B------:R-:W-:Y:S01]  /*11f0*/  LEA R14, P6, R5.reuse, R4, 0x1 ;  /* 0x00000004050e7211 */ /* 0x040fe200078c08ff */
[----:B------:R5:W4:Y:S02]  /*1200*/  @P4 LDG.E.U16 R27, desc[UR20][R12.64] ;  /* 0x000000140c1b4981 */ /* 0x000b24000c1e1500 */
[----:B--2---:R-:W-:Y:S01]  /*1210*/  IMAD R9, R34, 0x4, R37 ;  /* 0x0000000422097824 */ /* 0x004fe200078e0225 */
[----:B------:R-:W-:-:S03]  /*1220*/  LEA.HI.X.SX32 R15, R5, R28, 0x1, P6 ;  /* 0x0000001c050f7211 */ /* 0x000fc600030f0eff */
[C---:B------:R-:W-:Y:S01]  /*1230*/  IMAD R45, R34.reuse, 0x4, R9 ;  /* 0x00000004222d7824 */ /* 0x040fe200078e0209 */
[----:B------:R-:W-:Y:S02]  /*1240*/  ISETP.LT.AND P5, PT, R59, R32, P0 ;  /* 0x000000203b00720c */ /* 0x000fe400007a1270 */
[----:B------:R-:W-:Y:S01]  /*1250*/  LOP3.LUT R61, R49, 0x30, RZ, 0xfc, !PT ;  /* 0x00000030313d7812 */ /* 0x000fe200078efcff */
[----:B------:R-:W-:Y:S01]  /*1260*/  IMAD R77, R34, 0x4, R45 ;  /* 0x00000004224d7824 */ /* 0x000fe200078e022d */
[----:B-----5:R-:W-:Y:S02]  /*1270*/  LEA R12, P6, R9, R4, 0x1 ;  /* 0x00000004090c7211 */ /* 0x020fe400078c08ff */
[----:B------:R-:W-:Y:S02]  /*1280*/  ISETP.LT.AND P3, PT, R63, R32, P0 ;  /* 0x000000203f00720c */ /* 0x000fe40000761270 */
[----:B------:R-:W-:Y:S02]  /*1290*/  LEA.HI.X.SX32 R13, R9, R28, 0x1, P6 ;  /* 0x0000001c090d7211 */ /* 0x000fe400030f0eff */
[----:B------:R-:W-:-:S02]  /*12a0*/  ISETP.LT.AND P4, PT, R61, R32, P0 ;  /* 0x000000203d00720c */ /* 0x000fc40000781270 */
[C---:B------:R-:W-:Y:S02]  /*12b0*/  LEA R16, P6, R77.reuse, R4, 0x1 ;  /* 0x000000044d107211 */ /* 0x040fe400078c08ff */
[----:B------:R-:W-:Y:S02]  /*12c0*/  PRMT R83, RZ, 0x7610, R83 ;  /* 0x00007610ff537816 */ /* 0x000fe40000000053 */
[----:B------:R-:W-:Y:S02]  /*12d0*/  PRMT R29, RZ, 0x7610, R29 ;  /* 0x00007610ff1d7816 */ /* 0x000fe4000000001d */
[----:B------:R-:W-:Y:S02]  /*12e0*/  LEA.HI.X.SX32 R17, R77, R28, 0x1, P6 ;  /* 0x0000001c4d117211 */ /* 0x000fe400030f0eff */
[----:B------:R-:W-:Y:S01]  /*12f0*/  LEA R8, P6, R23, R4, 0x1 ;  /* 0x0000000417087211 */ /* 0x000fe200078c08ff */
[----:B------:R-:W2:Y:S01]  /*1300*/  @P5 LDG.E.U16 R83, desc[UR20][R14.64] ;  /* 0x000000140e535981 */ /* 0x000ea2000c1e1500 */
[----:B------:R-:W-:-:S02]  /*1310*/  LOP3.LUT R65, R49, 0x14, RZ, 0xfc, !PT ;  /* 0x0000001431417812 */ /* 0x000fc400078efcff */
[----:B------:R-:W-:Y:S01]  /*1320*/  LOP3.LUT R69, R49, 0x24, RZ, 0xfc, !PT ;  /* 0x0000002431457812 */ /* 0x000fe200078efcff */
[----:B------:R-:W5:Y:S01]  /*1330*/  @P3 LDG.E.U16 R29, desc[UR20][R16.64] ;  /* 0x00000014101d3981 */ /* 0x000f62000c1e1500 */
[----:B------:R-:W-:Y:S02]  /*1340*/  PRMT R31, RZ, 0x7610, R31 ;  /* 0x00007610ff1f7816 */ /* 0x000fe4000000001f */
[----:B------:R-:W-:Y:S02]  /*1350*/  LEA R10, P5, R43, R4, 0x1 ;  /* 0x000000042b0a7211 */ /* 0x000fe400078a08ff */
[----:B------:R-:W-:Y:S02]  /*1360*/  LEA.HI.X.SX32 R9, R23, R28, 0x1, P6 ;  /* 0x0000001c17097211 */ /* 0x000fe400030f0eff */
[-C--:B------:R-:W-:Y:S01]  /*1370*/  ISETP.LT.AND P3, PT, R65, R32.reuse, P0 ;  /* 0x000000204100720c */ /* 0x080fe20000761270 */
[----:B------:R0:W5:Y:S01]  /*1380*/  @P4 LDG.E.U16 R31, desc[UR20][R12.64] ;  /* 0x000000140c1f4981 */ /* 0x000162000c1e1500 */
[----:B------:R-:W-:-:S02]  /*1390*/  ISETP.LT.AND P6, PT, R69, R32, P0 ;  /* 0x000000204500720c */ /* 0x000fc400007c1270 */
[----:B------:R-:W-:Y:S02]  /*13a0*/  LOP3.LUT R67, R49, 0x1c, RZ, 0xfc, !PT ;  /* 0x0000001c31437812 */ /* 0x000fe400078efcff */
[----:B------:R-:W-:Y:S02]  /*13b0*/  LEA.HI.X.SX32 R11, R43, R28, 0x1, P5 ;  /* 0x0000001c2b0b7211 */ /* 0x000fe400028f0eff */
[----:B------:R-:W-:Y:S02]  /*13c0*/  ISETP.LT.AND P4, PT, R67, R32, P0 ;  /* 0x000000204300720c */ /* 0x000fe40000781270 */
[----:B0-----:R-:W-:Y:S02]  /*13d0*/  LEA R12, P5, R25, R4, 0x1 ;  /* 0x00000004190c7211 */ /* 0x001fe400078a08ff */
[----:B------:R-:W-:Y:S02]  /*13e0*/  PRMT R58, RZ, 0x7610, R58 ;  /* 0x00007610ff3a7816 */ /* 0x000fe4000000003a */
[----:B------:R-:W-:-:S02]  /*13f0*/  PRMT R54, RZ, 0x7610, R54 ;  /* 0x00007610ff367816 */ /* 0x000fc40000000036 */
[----:B------:R-:W-:Y:S02]  /*1400*/  LEA.HI.X.SX32 R13, R25, R28, 0x1, P5 ;  /* 0x0000001c190d7211 */ /* 0x000fe400028f0eff */
[----:B------:R-:W-:Y:S01]  /*1410*/  LOP3.LUT R71, R49, 0x2c, RZ, 0xfc, !PT ;  /* 0x0000002c31477812 */ /* 0x000fe200078efcff */
[----:B------:R0:W5:Y:S01]  /*1420*/  @P3 LDG.E.U16 R58, desc[UR20][R8.64] ;  /* 0x00000014083a3981 */ /* 0x000162000c1e1500 */
[----:B------:R-:W-:Y:S02]  /*1430*/  PRMT R56, RZ, 0x7610, R56 ;  /* 0x00007610ff387816 */ /* 0x000fe40000000038 */
[----:B------:R-:W-:Y:S01]  /*1440*/  ISETP.LT.AND P3, PT, R71, R32, P0 ;  /* 0x000000204700720c */ /* 0x000fe20000761270 */
[----:B------:R-:W5:Y:S01]  /*1450*/  @P6 LDG.E.U16 R54, desc[UR20][R12.64] ;  /* 0x000000140c366981 */ /* 0x000f62000c1e1500 */
[-C--:B------:R-:W-:Y:S02]  /*1460*/  LEA R20, P6, R21, R4.reuse, 0x1 ;  /* 0x0000000415147211 */ /* 0x080fe400078c08ff */
[----:B------:R-:W-:Y:S01]  /*1470*/  LEA R14, P5, R37, R4, 0x1 ;  /* 0x00000004250e7211 */ /* 0x000fe200078a08ff */
[----:B------:R1:W5:Y:S01]  /*1480*/  @P4 LDG.E.U16 R56, desc[UR20][R10.64] ;  /* 0x000000140a384981 */ /* 0x000362000c1e1500 */
[----:B------:R-:W-:-:S02]  /*1490*/  LEA.HI.X.SX32 R21, R21, R28, 0x1, P6 ;  /* 0x0000001c15157211 */ /* 0x000fc400030f0eff */
[-C--:B------:R-:W-:Y:S02]  /*14a0*/  LEA R22, P4, R19, R4.reuse, 0x1 ;  /* 0x0000000413167211 */ /* 0x080fe400078808ff */
[----:B0-----:R-:W-:Y:S02]  /*14b0*/  LEA R8, P6, R45, R4, 0x1 ;  /* 0x000000042d087211 */ /* 0x001fe400078c08ff */
[----:B------:R-:W-:Y:S02]  /*14c0*/  LEA.HI.X.SX32 R15, R37, R28, 0x1, P5 ;  /* 0x0000001c250f7211 */ /* 0x000fe400028f0eff */
[----:B------:R-:W-:Y:S02]  /*14d0*/  LEA R18, P5, R39, R4, 0x1 ;  /* 0x0000000427127211 */ /* 0x000fe400078a08ff */
[----:B------:R-:W-:Y:S02]  /*14e0*/  LOP3.LUT R75, R49, 0x3c, RZ, 0xfc, !PT ;  /* 0x0000003c314b7812 */ /* 0x000fe400078efcff */
[----:B------:R-:W-:Y:S01]  /*14f0*/  PRMT R64, RZ, 0x7610, R64 ;  /* 0x00007610ff407816 */ /* 0x000fe20000000040 */
[----:B------:R-:W-:Y:S01]  /*1500*/  IMAD R77, R34, 0x4, R77 ;  /* 0x00000004224d7824 */ /* 0x000fe200078e024d */
[----:B------:R-:W-:-:S02]  /*1510*/  LEA.HI.X.SX32 R23, R19, R28, 0x1, P4 ;  /* 0x0000001c13177211 */ /* 0x000fc400020f0eff */
[----:B------:R-:W-:Y:S02]  /*1520*/  LEA.HI.X.SX32 R9, R45, R28, 0x1, P6 ;  /* 0x0000001c2d097211 */ /* 0x000fe400030f0eff */
[----:B------:R-:W-:Y:S01]  /*1530*/  LEA R16, P6, R41, R4, 0x1 ;  /* 0x0000000429107211 */ /* 0x000fe200078c08ff */
[----:B------:R-:W5:Y:S01]  /*1540*/  @P3 LDG.E.U16 R64, desc[UR20][R14.64] ;  /* 0x000000140e403981 */ /* 0x000f62000c1e1500 */
[----:B------:R-:W-:Y:S02]  /*1550*/  LEA.HI.X.SX32 R19, R39, R28, 0x1, P5 ;  /* 0x0000001c27137211 */ /* 0x000fe400028f0eff */
[----:B------:R-:W-:Y:S02]  /*1560*/  ISETP.LT.AND P5, PT, R75, R32, P0 ;  /* 0x000000204b00720c */ /* 0x000fe400007a1270 */
[----:B------:R-:W-:Y:S02]  /*1570*/  LEA.HI.X.SX32 R17, R41, R28, 0x1, P6 ;  /* 0x0000001c29117211 */ /* 0x000fe400030f0eff */
[----:B------:R-:W-:-:S02]  /*1580*/  ISETP.LT.AND P3, PT, R49, R32, P0 ;  /* 0x000000203100720c */ /* 0x000fc40000761270 */
[----:B-1----:R-:W-:Y:S02]  /*1590*/  LEA R10, P6, R77, R4, 0x1 ;  /* 0x000000044d0a7211 */ /* 0x002fe400078c08ff */
[----:B------:R-:W-:Y:S02]  /*15a0*/  LOP3.LUT R73, R49, 0x34, RZ, 0xfc, !PT ;  /* 0x0000003431497812 */ /* 0x000fe400078efcff */
[----:B------:R-:W-:Y:S02]  /*15b0*/  PRMT R68, RZ, 0x7610, R68 ;  /* 0x00007610ff447816 */ /* 0x000fe40000000044 */
[----:B------:R-:W-:Y:S02]  /*15c0*/  LEA.HI.X.SX32 R11, R77, R28, 0x1, P6 ;  /* 0x0000001c4d0b7211 */ /* 0x000fe400030f0eff */
[----:B------:R-:W-:Y:S02]  /*15d0*/  ISETP.LT.AND P4, PT, R73, R32, P0 ;  /* 0x000000204900720c */ /* 0x000fe40000781270 */
[----:B------:R-:W-:Y:S01]  /*15e0*/  PRMT R91, RZ, 0x7610, R91 ;  /* 0x00007610ff5b7816 */ /* 0x000fe2000000005b */
[----:B------:R-:W-:Y:S01]  /*15f0*/  IMAD R4, R46, R35, RZ ;  /* 0x000000232e047224 */ /* 0x000fe200078e02ff */
[----:B------:R-:W-:Y:S01]  /*1600*/  LOP3.LUT R77, R49, 0x8, RZ, 0xfc, !PT ;  /* 0x00000008314d7812 */ /* 0x000fe200078efcff */
[----:B------:R0:W5:Y:S01]  /*1610*/  @P5 LDG.E.U16 R68, desc[UR20][R10.64] ;  /* 0x000000140a445981 */ /* 0x000162000c1e1500 */
[----:B------:R-:W-:-:S02]  /*1620*/  PRMT R66, RZ, 0x7610, R66 ;  /* 0x00007610ff427816 */ /* 0x000fc40000000042 */
[----:B------:R-:W-:Y:S01]  /*1630*/  ISETP.LT.AND P5, PT, R77, R32, P0 ;  /* 0x000000204d00720c */ /* 0x000fe200007a1270 */
[----:B------:R-:W5:Y:S01]  /*1640*/  @P3 LDG.E.U16 R91, desc[UR20][R22.64] ;  /* 0x00000014165b3981 */ /* 0x000f62000c1e1500 */
[----:B------:R-:W-:Y:S02]  /*1650*/  PRMT R89, RZ, 0x7610, R89 ;  /* 0x00007610ff597816 */ /* 0x000fe40000000059 */
[C---:B------:R-:W-:Y:S01]  /*1660*/  LOP3.LUT R79, R49.reuse, 0x4, RZ, 0xfc, !PT ;  /* 0x00000004314f7812 */ /* 0x040fe200078efcff */
[----:B------:R1:W5:Y:S01]  /*1670*/  @P4 LDG.E.U16 R66, desc[UR20][R8.64] ;  /* 0x0000001408424981 */ /* 0x000362000c1e1500 */
[C---:B0-----:R-:W-:Y:S02]  /*1680*/  LEA R11, P3, R4.reuse, UR14, 0x1 ;  /* 0x0000000e040b7c11 */ /* 0x041fe4000f8608ff */
[----:B------:R-:W-:Y:S02]  /*1690*/  LOP3.LUT R81, R49, 0xc, RZ, 0xfc, !PT ;  /* 0x0000000c31517812 */ /* 0x000fe400078efcff */
[----:B------:R-:W-:Y:S01]  /*16a0*/  LEA.HI.X.SX32 R39, R4, UR15, 0x1, P3 ;  /* 0x0000000f04277c11 */ /* 0x000fe200098f0eff */
[----:B------:R-:W-:-:S02]  /*16b0*/  IMAD R4, R30, UR4, RZ ;  /* 0x000000041e047c24 */ /* 0x000fc4000f8e02ff */
[----:B------:R-:W5:Y:S01]  /*16c0*/  @P5 LDG.E.U16 R89, desc[UR20][R20.64] ;  /* 0x0000001414595981 */ /* 0x000f62000c1e1500 */
[----:B-1----:R-:W-:Y:S01]  /*16d0*/  IMAD R8, R36, UR4, RZ ;  /* 0x0000000424087c24 */ /* 0x002fe2000f8e02ff */
[-C--:B------:R-:W-:Y:S01]  /*16e0*/  ISETP.LT.AND P3, PT, R79, R32.reuse, P0 ;  /* 0x000000204f00720c */ /* 0x080fe20000761270 */
[----:B------:R-:W-:Y:S01]  /*16f0*/  IMAD R9, R38, UR4, RZ ;  /* 0x0000000426097c24 */ /* 0x000fe2000f8e02ff */
[-C--:B------:R-:W-:Y:S01]  /*1700*/  ISETP.LT.AND P4, PT, R81, R32.reuse, P0 ;  /* 0x000000205100720c */ /* 0x080fe20000781270 */
[----:B------:R-:W-:Y:S01]  /*1710*/  IMAD R6, R6, UR4, RZ ;  /* 0x0000000406067c24 */ /* 0x000fe2000f8e02ff */
[-C--:B------:R-:W-:Y:S02]  /*1720*/  LEA R14, P6, R4, R11.reuse, 0x1 ;  /* 0x0000000b040e7211 */ /* 0x080fe400078c08ff */
[----:B------:R-:W-:Y:S02]  /*1730*/  ISETP.LT.AND P0, PT, R46, R32, P0 ;  /* 0x000000202e00720c */ /* 0x000fe40000701270 */
[----:B------:R-:W-:-:S02]  /*1740*/  LEA R12, P5, R8, R11, 0x1 ;  /* 0x0000000b080c7211 */ /* 0x000fc400078a08ff */
[----:B------:R-:W-:Y:S02]  /*1750*/  LEA.HI.X.SX32 R15, R4, R39, 0x1, P6 ;  /* 0x00000027040f7211 */ /* 0x000fe400030f0eff */
[----:B------:R-:W-:Y:S02]  /*1760*/  LEA R10, P6, R9, R11, 0x1 ;  /* 0x0000000b090a7211 */ /* 0x000fe400078c08ff */
[----:B------:R-:W-:Y:S02]  /*1770*/  LEA.HI.X.SX32 R13, R8, R39, 0x1, P5 ;  /* 0x00000027080d7211 */ /* 0x000fe400028f0eff */
[----:B------:R-:W-:Y:S02]  /*1780*/  LEA R8, P5, R6, R11, 0x1 ;  /* 0x0000000b06087211 */ /* 0x000fe400078a08ff */
[----:B------:R-:W-:Y:S02]  /*1790*/  PRMT R72, RZ, 0x7610, R72 ;  /* 0x00007610ff487816 */ /* 0x000fe40000000048 */
[----:B------:R-:W-:-:S02]  /*17a0*/  PRMT R70, RZ, 0x7610, R70 ;  /* 0x00007610ff467816 */ /* 0x000fc40000000046 */
[----:B------:R-:W-:Y:S02]  /*17b0*/  PRMT R87, RZ, 0x7610, R87 ;  /* 0x00007610ff577816 */ /* 0x000fe40000000057 */
[----:B------:R-:W-:Y:S01]  /*17c0*/  PRMT R85, RZ, 0x7610, R85 ;  /* 0x00007610ff557816 */ /* 0x000fe20000000055 */
[----:B------:R-:W5:Y:S01]  /*17d0*/  @P3 LDG.E.U16 R72, desc[UR20][R18.64] ;  /* 0x0000001412483981 */ /* 0x000f62000c1e1500 */
[----:B------:R-:W-:Y:S02]  /*17e0*/  PRMT R74, RZ, 0x7610, R74 ;  /* 0x00007610ff4a7816 */ /* 0x000fe4000000004a */
[-C--:B------:R-:W-:Y:S01]  /*17f0*/  LEA.HI.X.SX32 R11, R9, R39.reuse, 0x1, P6 ;  /* 0x00000027090b7211 */ /* 0x080fe200030f0eff */
[----:B------:R-:W5:Y:S01]  /*1800*/  @P4 LDG.E.U16 R70, desc[UR20][R16.64] ;  /* 0x0000001410464981 */ /* 0x000f62000c1e1500 */
[----:B------:R-:W-:Y:S02]  /*1810*/  PRMT R76, RZ, 0x7610, R76 ;  /* 0x00007610ff4c7816 */ /* 0x000fe4000000004c */
[----:B------:R-:W-:Y:S01]  /*1820*/  LEA.HI.X.SX32 R9, R6, R39, 0x1, P5 ;  /* 0x0000002706097211 */ /* 0x000fe200028f0eff */
[----:B------:R-:W5:Y:S04]  /*1830*/  @P0 LDG.E.U16 R87, desc[UR20][R14.64] ;  /* 0x000000140e570981 */ /* 0x000f68000c1e1500 */
[----:B------:R-:W5:Y:S04]  /*1840*/  @P0 LDG.E.U16 R85, desc[UR20][R10.64] ;  /* 0x000000140a550981 */ /* 0x000f68000c1e1500 */
[----:B------:R-:W5:Y:S04]  /*1850*/  @P0 LDG.E.U16 R74, desc[UR20][R12.64] ;  /* 0x000000140c4a0981 */ /* 0x000f68000c1e1500 */
[----:B------:R-:W5:Y:S01]  /*1860*/  @P0 LDG.E.U16 R76, desc[UR20][R8.64] ;  /* 0x00000014084c0981 */ /* 0x000f62000c1e1500 */
[----:B------:R-:W-:-:S04]  /*1870*/  IMAD R39, R49, R34, RZ ;  /* 0x0000002231277224 */ /* 0x000fc800078e02ff */
[----:B------:R-:W-:-:S04]  /*1880*/  IMAD R39, R34, 0x4, R39 ;  /* 0x0000000422277824 */ /* 0x000fc800078e0227 */
[----:B------:R-:W-:-:S04]  /*1890*/  IMAD R39, R34, 0x4, R39 ;  /* 0x0000000422277824 */ /* 0x000fc800078e0227 */
[----:B------:R-:W-:-:S04]  /*18a0*/  IMAD R39, R34, 0x4, R39 ;  /* 0x0000000422277824 */ /* 0x000fc800078e0227 */
[----:B------:R-:W-:Y:S01]  /*18b0*/  IMAD R45, R34, 0x4, R39 ;  /* 0x00000004222d7824 */ /* 0x000fe200078e0227 */
[----:B------:R-:W-:-:S03]  /*18c0*/  SHF.R.S32.HI R39, RZ, 0x1f, R2 ;  /* 0x0000001fff277819 */ /* 0x000fc60000011402 */
[----:B------:R-:W-:Y:S01]  /*18d0*/  IMAD R43, R34, 0x4, R45 ;  /* 0x00000004222b7824 */ /* 0x000fe200078e022d */
[----:B------:R-:W-:Y:S02]  /*18e0*/  SHF.L.U64.HI R88, R2, 0x1, R39 ;  /* 0x0000000102587819 */ /* 0x000fe40000010227 */
[----:B------:R-:W-:Y:S01]  /*18f0*/  SHF.R.S32.HI R2, RZ, 0x1f, R45 ;  /* 0x0000001fff027819 */ /* 0x000fe2000001142d */
[----:B------:R-:W-:Y:S01]  /*1900*/  IMAD R41, R34, 0x4, R43 ;  /* 0x0000000422297824 */ /* 0x000fe200078e022b */
[----:B------:R-:W-:Y:S01]  /*1910*/  LEA R44, P3, R45, R24, 0x1 ;  /* 0x000000182d2c7211 */ /* 0x000fe200078608ff */
[----:B------:R-:W-:-:S04]  /*1920*/  @!UP0 UIADD3 UR4, UPT, UPT, -UR6, 0x100000, URZ ;  /* 0x0010000006048890 */ /* 0x000fc8000fffe1ff */
[----:B------:R-:W-:Y:S02]  /*1930*/  @!UP0 USHF.L.U32 UR5, UR4, 0xb, URZ ;  /* 0x0000000b04058899 */ /* 0x000fe400080006ff */
[----:B------:R-:W-:Y:S01]  /*1940*/  @!UP0 USHF.L.U32 UR4, UR4, 0x1, URZ ;  /* 0x0000000104048899 */ /* 0x000fe200080006ff */
[--C-:B------:R-:W-:Y:S01]  /*1950*/  IMAD R93, R34, 0x4, R41.reuse ;  /* 0x00000004225d7824 */ /* 0x100fe200078e0229 */
[----:B------:R-:W-:Y:S02]  /*1960*/  LEA.HI.X R45, R45, R88, R2, 0x1, P3 ;  /* 0x000000582d2d7211 */ /* 0x000fe400018f0c02 */
[C---:B------:R-:W-:Y:S01]  /*1970*/  LOP3.LUT R2, R0.reuse, 0xc0, RZ, 0xc0, !PT ;  /* 0x000000c000027812 */ /* 0x040fe200078ec0ff */
[----:B------:R-:W-:Y:S01]  /*1980*/  IMAD.SHL.U32 R60, R0, 0x2, RZ ;  /* 0x00000002003c7824 */ /* 0x000fe200078e00ff */
[----:B------:R-:W-:Y:S01]  /*1990*/  SHF.R.S32.HI R6, RZ, 0x1f, R41 ;  /* 0x0000001fff067819 */ /* 0x000fe20000011429 */
[----:B------:R-:W-:Y:S01]  /*19a0*/  IMAD R95, R34, 0x4, R93 ;  /* 0x00000004225f7824 */ /* 0x000fe200078e025d */
[----:B------:R-:W-:-:S02]  /*19b0*/  LEA R40, P3, R41, R24, 0x1 ;  /* 0x0000001829287211 */ /* 0x000fc400078608ff */
[----:B------:R-:W-:Y:S02]  /*19c0*/  SHF.R.S32.HI R4, RZ, 0x1f, R43 ;  /* 0x0000001fff047819 */ /* 0x000fe4000001142b */
[----:B------:R-:W-:Y:S02]  /*19d0*/  LEA R42, P4, R43, R24, 0x1 ;  /* 0x000000182b2a7211 */ /* 0x000fe400078808ff */
[----:B------:R-:W-:Y:S01]  /*19e0*/  SHF.R.U32.HI R39, RZ, 0x2, R2 ;  /* 0x00000002ff277819 */ /* 0x000fe20000011602 */
[----:B------:R-:W-:Y:S01]  /*19f0*/  VOTEU.ALL UP0, P2 ;  /* 0x0000000000ff7886 */ /* 0x000fe20001000000 */
[-C--:B------:R-:W-:Y:S02]  /*1a00*/  LEA.HI.X R41, R41, R88.reuse, R6, 0x1, P3 ;  /* 0x0000005829297211 */ /* 0x080fe400018f0c06 */
[----:B------:R-:W-:Y:S02]  /*1a10*/  LEA.HI.X R43, R43, R88, R4, 0x1, P4 ;  /* 0x000000582b2b7211 */ /* 0x000fe400020f0c04 */
[----:B------:R-:W-:Y:S01]  /*1a20*/  SHF.R.S32.HI R2, RZ, 0x1f, R93 ;  /* 0x0000001fff027819 */ /* 0x000fe2000001145d */
[----:B------:R0:W1:Y:S01]  /*1a30*/  @!UP0 SYNCS.EXCH.64 URZ, [UR9+0x5008], UR4 ;  /* 0x0050080409ff85b2 */ /* 0x0000620008000100 */
[----:B------:R-:W-:-:S02]  /*1a40*/  LEA R38, P3, R93, R24, 0x1 ;  /* 0x000000185d267211 */ /* 0x000fc400078608ff */
[----:B------:R-:W-:Y:S01]  /*1a50*/  LOP3.LUT R62, R39, 0x1fe, R60, 0x78, !PT ;  /* 0x000001fe273e7812 */ /* 0x000fe200078e783c */
[----:B------:R-:W-:Y:S01]  /*1a60*/  IMAD R4, R73, R34, RZ ;  /* 0x0000002249047224 */ /* 0x000fe200078e02ff */
[----:B------:R-:W-:Y:S02]  /*1a70*/  SHF.R.S32.HI R86, RZ, 0x1f, R95 ;  /* 0x0000001fff567819 */ /* 0x000fe4000001145f */
[----:B------:R-:W-:Y:S02]  /*1a80*/  LEA R36, P4, R95, R24, 0x1 ;  /* 0x000000185f247211 */ /* 0x000fe400078808ff */
[----:B------:R-:W-:Y:S01]  /*1a90*/  LEA.HI.X R39, R93, R88, R2, 0x1, P3 ;  /* 0x000000585d277211 */ /* 0x000fe200018f0c02 */
[----:B------:R-:W-:Y:S01]  /*1aa0*/  IMAD R2, R61, R34, RZ ;  /* 0x000000223d027224 */ /* 0x000fe200078e02ff */
[----:B------:R-:W-:Y:S02]  /*1ab0*/  SHF.R.S32.HI R84, RZ, 0x1f, R25 ;  /* 0x0000001fff547819 */ /* 0x000fe40000011419 */
[----:B------:R-:W-:-:S02]  /*1ac0*/  LEA R30, P5, R25, R24, 0x1 ;  /* 0x00000018191e7211 */ /* 0x000fc400078a08ff */
[----:B------:R-:W-:Y:S02]  /*1ad0*/  LEA.HI.X R86, R95, R88, R86, 0x1, P4 ;  /* 0x000000585f567211 */ /* 0x000fe400020f0c56 */
[----:B------:R-:W-:Y:S02]  /*1ae0*/  SHF.R.S32.HI R82, RZ, 0x1f, R5 ;  /* 0x0000001fff527819 */ /* 0x000fe40000011405 */
[-C--:B------:R-:W-:Y:S02]  /*1af0*/  LEA R28, P3, R5, R24.reuse, 0x1 ;  /* 0x00000018051c7211 */ /* 0x080fe400078608ff */
[----:B------:R-:W-:Y:S02]  /*1b00*/  SHF.R.S32.HI R80, RZ, 0x1f, R37 ;  /* 0x0000001fff507819 */ /* 0x000fe40000011425 */
[----:B------:R-:W-:Y:S02]  /*1b10*/  LEA R78, P4, R37, R24, 0x1 ;  /* 0x00000018254e7211 */ /* 0x000fe400078808ff */
[-C--:B------:R-:W-:Y:S01]  /*1b20*/  LEA.HI.X R84, R25, R88.reuse, R84, 0x1, P5 ;  /* 0x0000005819547211 */ /* 0x080fe200028f0c54 */
[----:B------:R-:W-:Y:S01]  /*1b30*/  IMAD.HI R25, R4, 0x2, RZ ;  /* 0x0000000204197827 */ /* 0x000fe200078e02ff */
[----:B------:R-:W-:-:S02]  /*1b40*/  LEA.HI.X R82, R5, R88, R82, 0x1, P3 ;  /* 0x0000005805527211 */ /* 0x000fc400018f0c52 */
[----:B------:R-:W-:Y:S01]  /*1b50*/  LEA.HI.X R80, R37, R88, R80, 0x1, P4 ;  /* 0x0000005825507211 */ /* 0x000fe200020f0c50 */
[----:B------:R-:W-:Y:S01]  /*1b60*/  IMAD.SHL.U32 R5, R2, 0x2, RZ ;  /* 0x0000000202057824 */ /* 0x000fe200078e00ff */
[----:B------:R-:W-:Y:S01]  /*1b70*/  ISETP.NE.U32.AND P0, PT, R26, RZ, PT ;  /* 0x000000ff1a00720c */ /* 0x000fe20003f05070 */
[----:B------:R-:W-:Y:S02]  /*1b80*/  IMAD R26, R75, R34, RZ ;  /* 0x000000224b1a7224 */ /* 0x000fe400078e02ff */
[----:B------:R-:W-:Y:S01]  /*1b90*/  IMAD.HI R2, R2, 0x2, RZ ;  /* 0x0000000202027827 */ /* 0x000fe200078e02ff */
[----:B------:R-:W-:-:S03]  /*1ba0*/  IADD3 R6, P5, P6, R5, UR12, R24 ;  /* 0x0000000c05067c10 */ /* 0x000fc6000febe018 */
[C---:B------:R-:W-:Y:S02]  /*1bb0*/  IMAD.SHL.U32 R37, R26.reuse, 0x2, RZ ;  /* 0x000000021a257824 */ /* 0x040fe400078e00ff */
[----:B------:R-:W-:Y:S01]  /*1bc0*/  IMAD.HI R26, R26, 0x2, RZ ;  /* 0x000000021a1a7827 */ /* 0x000fe200078e02ff */
[----:B---3--:R3:W-:Y:S03]  /*1bd0*/  STS.U16 [R62+UR9+0x800], R3 ;  /* 0x000800033e007988 */ /* 0x0087e60008000409 */
[----:B---3--:R-:W-:-:S05]  /*1be0*/  IMAD.SHL.U32 R3, R4, 0x2, RZ ;  /* 0x0000000204037824 */ /* 0x008fca00078e00ff */
[----:B------:R-:W-:Y:S01]  /*1bf0*/  IADD3 R4, P3, P4, R3, UR12, R24 ;  /* 0x0000000c03047c10 */ /* 0x000fe2000fc7e018 */
[----:B------:R-:W-:Y:S01]  /*1c00*/  IMAD R3, R63, R34, RZ ;  /* 0x000000223f037224 */ /* 0x000fe200078e02ff */
[----:B----4-:R3:W-:Y:S03]  /*1c10*/  STS.U16 [R62+UR9+0xc00], R7 ;  /* 0x000c00073e007988 */ /* 0x0107e60008000409 */
[C---:B------:R-:W-:Y:S01]  /*1c20*/  IMAD.SHL.U32 R5, R3.reuse, 0x2, RZ ;  /* 0x0000000203057824 */ /* 0x040fe200078e00ff */
[----:B------:R-:W-:Y:S01]  /*1c30*/  STS.U16 [R62+UR9+0x1000], R27 ;  /* 0x0010001b3e007988 */ /* 0x000fe20008000409 */
[----:B------:R-:W-:Y:S01]  /*1c40*/  IMAD.HI R3, R3, 0x2, RZ ;  /* 0x0000000203037827 */ /* 0x000fe200078e02ff */
[----:B---3--:R-:W-:Y:S02]  /*1c50*/  IADD3.X R7, PT, PT, R2, UR13, R88, P5, P6 ;  /* 0x0000000d02077c10 */ /* 0x008fe4000afec458 */
[----:B------:R-:W-:-:S02]  /*1c60*/  IADD3 R2, P5, P6, R5, UR12, R24 ;  /* 0x0000000c05027c10 */ /* 0x000fc4000febe018 */
[----:B------:R-:W-:Y:S02]  /*1c70*/  IADD3.X R5, PT, PT, R25, UR13, R88, P3, P4 ;  /* 0x0000000d19057c10 */ /* 0x000fe40009fe8458 */
[----:B------:R-:W-:Y:S01]  /*1c80*/  IADD3 R24, P3, P4, R37, UR12, R24 ;  /* 0x0000000c25187c10 */ /* 0x000fe2000fc7e018 */
[----:B--2---:R2:W-:Y:S04]  /*1c90*/  STS.U16 [R62+UR9+0x1400], R83 ;  /* 0x001400533e007988 */ /* 0x0045e80008000409 */
[----:B-----5:R-:W-:Y:S01]  /*1ca0*/  STS.U16 [R62+UR9+0x1c00], R29 ;  /* 0x001c001d3e007988 */ /* 0x020fe20008000409 */
[----:B--2---:R-:W-:-:S03]  /*1cb0*/  LOP3.LUT R83, R62, 0x40, RZ, 0x3c, !PT ;  /* 0x000000403e537812 */ /* 0x004fc600078e3cff */
[----:B------:R2:W-:Y:S01]  /*1cc0*/  STS.U16 [R62+UR9+0x1800], R31 ;  /* 0x0018001f3e007988 */ /* 0x0005e20008000409 */
[--C-:B------:R-:W-:Y:S02]  /*1cd0*/  IADD3.X R25, PT, PT, R26, UR13, R88.reuse, P3, P4 ;  /* 0x0000000d1a197c10 */ /* 0x100fe40009fe8458 */
[----:B------:R-:W-:Y:S02]  /*1ce0*/  IADD3 R40, P3, PT, R40, UR12, RZ ;  /* 0x0000000c28287c10 */ /* 0x000fe4000ff7e0ff */
[----:B------:R-:W-:Y:S02]  /*1cf0*/  IADD3.X R3, PT, PT, R3, UR13, R88, P5, P6 ;  /* 0x0000000d03037c10 */ /* 0x000fe4000afec458 */
[----:B------:R-:W-:Y:S02]  /*1d00*/  IADD3 R44, P4, PT, R44, UR12, RZ ;  /* 0x0000000c2c2c7c10 */ /* 0x000fe4000ff9e0ff */
[----:B------:R-:W-:Y:S02]  /*1d10*/  IADD3 R42, P5, PT, R42, UR12, RZ ;  /* 0x0000000c2a2a7c10 */ /* 0x000fe4000ffbe0ff */
[----:B------:R-:W-:Y:S01]  /*1d20*/  IADD3.X R41, PT, PT, R41, UR13, RZ, P3, !PT ;  /* 0x0000000d29297c10 */ /* 0x000fe20009ffe4ff */
[----:B------:R-:W-:Y:S01]  /*1d30*/  UIADD3 UR6, UPT, UPT, UR9, 0x2000, URZ ;  /* 0x0000200009067890 */ /* 0x000fe2000fffe0ff */
[----:B------:R-:W-:Y:S01]  /*1d40*/  IADD3 R30, P3, PT, R30, UR12, RZ ;  /* 0x0000000c1e1e7c10 */ /* 0x000fe2000ff7e0ff */
[----:B------:R-:W-:Y:S01]  /*1d50*/  UIADD3 UR7, UPT, UPT, UR9, 0x4800, URZ ;  /* 0x0000480009077890 */ /* 0x000fe2000fffe0ff */
[----:B------:R-:W-:-:S02]  /*1d60*/  IADD3.X R45, PT, PT, R45, UR13, RZ, P4, !PT ;  /* 0x0000000d2d2d7c10 */ /* 0x000fc4000a7fe4ff */
[----:B------:R-:W-:Y:S02]  /*1d70*/  IADD3.X R43, PT, PT, R43, UR13, RZ, P5, !PT ;  /* 0x0000000d2b2b7c10 */ /* 0x000fe4000affe4ff */
[----:B------:R-:W-:Y:S02]  /*1d80*/  IADD3 R38, P4, PT, R38, UR12, RZ ;  /* 0x0000000c26267c10 */ /* 0x000fe4000ff9e0ff */
[----:B------:R-:W-:Y:S01]  /*1d90*/  IADD3 R36, P5, PT, R36, UR12, RZ ;  /* 0x0000000c24247c10 */ /* 0x000fe2000ffbe0ff */
[----:B------:R-:W-:Y:S01]  /*1da0*/  USHF.R.U32.HI UR6, URZ, 0x4, UR6 ;  /* 0x00000004ff067899 */ /* 0x000fe20008011606 */
[----:B--2---:R-:W-:Y:S01]  /*1db0*/  IADD3.X R31, PT, PT, R84, UR13, RZ, P3, !PT ;  /* 0x0000000d541f7c10 */ /* 0x004fe20009ffe4ff */
[----:B------:R-:W-:Y:S01]  /*1dc0*/  USHF.R.U32.HI UR7, URZ, 0x4, UR7 ;  /* 0x00000004ff077899 */ /* 0x000fe20008011607 */
[----:B------:R-:W-:Y:S02]  /*1dd0*/  ISETP.LT.OR P3, PT, R33, 0x40, P0 ;  /* 0x000000402100780c */ /* 0x000fe40000761670 */
[----:B------:R-:W-:-:S02]  /*1de0*/  IADD3.X R39, PT, PT, R39, UR13, RZ, P4, !PT ;  /* 0x0000000d27277c10 */ /* 0x000fc4000a7fe4ff */
[----:B------:R-:W-:Y:S01]  /*1df0*/  IADD3.X R37, PT, PT, R86, UR13, RZ, P5, !PT ;  /* 0x0000000d56257c10 */ /* 0x000fe2000affe4ff */
[----:B------:R-:W-:Y:S01]  /*1e00*/  USGXT.U32 UR14, UR7, 0xe ;  /* 0x0000000e070e789a */ /* 0x000fe20008000000 */
[----:B------:R-:W-:Y:S01]  /*1e10*/  IADD3 R28, P4, PT, R28, UR12, RZ ;  /* 0x0000000c1c1c7c10 */ /* 0x000fe2000ff9e0ff */
[----:B------:R-:W-:Y:S01]  /*1e20*/  IMAD.SHL.U32 R107, R35, 0x40, RZ ;  /* 0x00000040236b7824 */ /* 0x000fe200078e00ff */
[----:B------:R-:W-:Y:S01]  /*1e30*/  IADD3 R26, P5, PT, R78, UR12, RZ ;  /* 0x0000000c4e1a7c10 */ /* 0x000fe2000ffbe0ff */
[----:B------:R-:W-:Y:S02]  /*1e40*/  USGXT.U32 UR12, UR6, 0xe ;  /* 0x0000000e060c789a */ /* 0x000fe40008000000 */
[----:B------:R-:W-:Y:S02]  /*1e50*/  UIADD3 UR22, UP1, UPT, UR14, 0x2, URZ ;  /* 0x000000020e167890 */ /* 0x000fe4000ff3e0ff */
[----:B------:R-:W-:Y:S01]  /*1e60*/  UIADD3 UR24, UP0, UPT, UR12, 0x80, URZ ;  /* 0x000000800c187890 */ /* 0x000fe2000ff1e0ff */
[----:B0-----:R-:W-:Y:S01]  /*1e70*/  UMOV UR4, URZ ;  /* 0x000000ff00047c82 */ /* 0x001fe20008000000 */
[----:B------:R-:W-:Y:S01]  /*1e80*/  UMOV UR5, URZ ;  /* 0x000000ff00057c82 */ /* 0x000fe20008000000 */
[----:B------:R-:W-:Y:S01]  /*1e90*/  IADD3.X R29, PT, PT, R82, UR13, RZ, P4, !PT ;  /* 0x0000000d521d7c10 */ /* 0x000fe2000a7fe4ff */
[----:B------:R-:W-:Y:S01]  /*1ea0*/  UIADD3.X UR25, UPT, UPT, UR4, 0x40004040, URZ, UP0, !UPT ;  /* 0x4000404004197890 */ /* 0x000fe200087fe4ff */
[----:B------:R-:W-:Y:S01]  /*1eb0*/  IADD3.X R27, PT, PT, R80, UR13, RZ, P5, !PT ;  /* 0x0000000d501b7c10 */ /* 0x000fe2000affe4ff */
[----:B------:R-:W-:Y:S01]  /*1ec0*/  UIADD3.X UR23, UPT, UPT, UR5, 0x40004040, URZ, UP1, !UPT ;  /* 0x4000404005177890 */ /* 0x000fe20008ffe4ff */
[----:B------:R-:W-:Y:S04]  /*1ed0*/  STS.U16 [R62+UR9], R91 ;  /* 0x0000005b3e007988 */ /* 0x000fe80008000409 */
[----:B------:R-:W-:Y:S04]  /*1ee0*/  STS.U16 [R62+UR9+0x400], R89 ;  /* 0x000400593e007988 */ /* 0x000fe80008000409 */
[----:B------:R-:W-:Y:S04]  /*1ef0*/  STS.U16 [R83+UR9+0xa00], R58 ;  /* 0x000a003a53007988 */ /* 0x000fe80008000409 */
[----:B------:R-:W-:Y:S04]  /*1f00*/  STS.U16 [R83+UR9+0xe00], R56 ;  /* 0x000e003853007988 */ /* 0x000fe80008000409 */
[----:B------:R0:W-:Y:S04]  /*1f10*/  STS.U16 [R83+UR9+0x1200], R54 ;  /* 0x0012003653007988 */ /* 0x0001e80008000409 */
        /* <DEDUP_REMOVED lines=8> */
[----:B------:R2:W-:Y:S01]  /*1fa0*/  STS.U16 [R83+UR9+0x4600], R76 ;  /* 0x0046004c53007988 */ /* 0x0005e20008000409 */
[----:B-1----:R1:W-:Y:S06]  /*1fb0*/  MEMBAR.ALL.CTA ;  /* 0x0000000000007992 */ /* 0x0023ec0000008000 */
[----:B-1----:R-:W1:Y:S01]  /*1fc0*/  FENCE.VIEW.ASYNC.S ;  /* 0x00000000000073c6 */ /* 0x002e620000000000 */
[----:B0-----:R-:W-:-:S04]  /*1fd0*/  SHF.R.S32.HI R54, RZ, 0x1f, R33 ;  /* 0x0000001fff367819 */ /* 0x001fc80000011421 */
[----:B------:R-:W-:-:S04]  /*1fe0*/  LEA.HI R54, R54, R33, RZ, 0x6 ;  /* 0x0000002136367211 */ /* 0x000fc800078f30ff */
[----:B------:R-:W-:-:S04]  /*1ff0*/  SHF.R.S32.HI R54, RZ, 0x6, R54 ;  /* 0x00000006ff367819 */ /* 0x000fc80000011436 */
[----:B------:R-:W-:Y:S01]  /*2000*/  VIMNMX R35, PT, PT, R54, 0x1, !PT ;  /* 0x0000000136237848 */ /* 0x000fe20007fe0100 */
[----:B------:R-:W-:-:S04]  /*2010*/  UMOV UR6, URZ ;  /* 0x000000ff00067c82 */ /* 0x000fc80008000000 */
[----:B------:R-:W-:Y:S02]  /*2020*/  VIADD R35, R35, 0xffffffff ;  /* 0xffffffff23237836 */ /* 0x000fe40000000000 */
[----:B------:R-:W-:Y:S01]  /*2030*/  IMAD.SHL.U32 R105, R34, 0x40, RZ ;  /* 0x0000004022697824 */ /* 0x000fe200078e00ff */
[----:B-1----:R-:W-:Y:S02]  /*2040*/  BAR.SYNC.DEFER_BLOCKING 0x0 ;  /* 0x0000000000007b1d */ /* 0x002fe40000010000 */
[----:B------:R-:W-:-:S04]  /*2050*/  ISETP.NE.U32.AND P4, PT, R35, RZ, PT ;  /* 0x000000ff2300720c */ /* 0x000fc80003f85070 */
[----:B--2---:R-:W-:Y:S09]  /*2060*/  @P3 BRA `(.L_x_6) ;  /* 0x0000000000843947 */ /* 0x004ff20003800000 */
[----:B------:R-:W-:Y:S02]  /*2070*/  UIADD3 UR4, UPT, UPT, UR9, 0x4000, URZ ;  /* 0x0000400009047890 */ /* 0x000fe4000fffe0ff */
[----:B------:R-:W-:Y:S02]  /*2080*/  USHF.R.U32.HI UR16, URZ, 0x4, UR9 ;  /* 0x00000004ff107899 */ /* 0x000fe40008011609 */
[----:B------:R-:W-:Y:S02]  /*2090*/  USHF.R.U32.HI UR4, URZ, 0x4, UR4 ;  /* 0x00000004ff047899 */ /* 0x000fe40008011604 */
[----:B------:R-:W-:Y:S02]  /*20a0*/  USGXT.U32 UR16, UR16, 0xe ;  /* 0x0000000e1010789a */ /* 0x000fe40008000000 */
[----:B------:R-:W-:Y:S02]  /*20b0*/  USGXT.U32 UR18, UR4, 0xe ;  /* 0x0000000e0412789a */ /* 0x000fe40008000000 */
[----:B------:R-:W-:-:S02]  /*20c0*/  UIADD3 UR34, UP0, UPT, UR16, 0x80, URZ ;  /* 0x0000008010227890 */ /* 0x000fc4000ff1e0ff */
[----:B------:R-:W-:Y:S01]  /*20d0*/  UIADD3 UR36, UP1, UPT, UR18, 0x2, URZ ;  /* 0x0000000212247890 */ /* 0x000fe2000ff3e0ff */
[----:B------:R-:W-:Y:S01]  /*20e0*/  UMOV UR4, URZ ;  /* 0x000000ff00047c82 */ /* 0x000fe20008000000 */
[----:B------:R-:W-:Y:S01]  /*20f0*/  UMOV UR38, 0x0 ;  /* 0x0000000000267882 */ /* 0x000fe20000000000 */
[----:B------:R-:W-:Y:S02]  /*2100*/  UIADD3.X UR35, UPT, UPT, UR4, 0x40004040, URZ, UP0, !UPT ;  /* 0x4000404004237890 */ /* 0x000fe400087fe4ff */
[----:B------:R-:W-:Y:S02]  /*2110*/  UIADD3.X UR37, UPT, UPT, UR4, 0x40004040, URZ, UP1, !UPT ;  /* 0x4000404004257890 */ /* 0x000fe40008ffe4ff */
[----:B------:R-:W-:Y:S02]  /*2120*/  UIADD3.64 UR26, UPT, UPT, UR34, 0x80, URZ ;  /* 0x00000080221a7897 */ /* 0x000fe4000fffe0ff */
[----:B------:R-:W-:Y:S02]  /*2130*/  UIADD3.64 UR28, UPT, UPT, UR36, 0x2, URZ ;  /* 0x00000002241c7897 */ /* 0x000fe4000fffe0ff */
[----:B------:R-:W-:-:S02]  /*2140*/  UIADD3.64 UR30, UPT, UPT, UR34, 0x100, URZ ;  /* 0x00000100221e7897 */ /* 0x000fc4000fffe0ff */
[----:B------:R-:W-:Y:S01]  /*2150*/  UIADD3.64 UR32, UPT, UPT, UR36, 0x4, URZ ;  /* 0x0000000424207897 */ /* 0x000fe2000fffe0ff */
[----:B------:R-:W-:Y:S01]  /*2160*/  UMOV UR39, 0x4048490 ;  /* 0x0404849000277882 */ /* 0x000fe20000000000 */
[----:B------:R-:W-:Y:S01]  /*2170*/  UMOV UR17, 0x40004040 ;  /* 0x4000404000117882 */ /* 0x000fe20000000000 */
[----:B------:R-:W-:Y:S01]  /*2180*/  UMOV UR19, 0x40004040 ;  /* 0x4000404000137882 */ /* 0x000fe20000000000 */
[----:B------:R-:W-:Y:S01]  /*2190*/  UMOV UR40, 0x0 ;  /* 0x0000000000287882 */ /* 0x000fe20000000000 */
[----:B------:R-:W-:Y:S01]  /*21a0*/  UMOV UR41, 0x4048490 ;  /* 0x0404849000297882 */ /* 0x000fe20000000000 */
[----:B------:R-:W-:Y:S01]  /*21b0*/  UMOV UR42, 0x0 ;  /* 0x00000000002a7882 */ /* 0x000fe20000000000 */
[----:B------:R-:W-:Y:S01]  /*21c0*/  UMOV UR43, 0x4048490 ;  /* 0x04048490002b7882 */ /* 0x000fe20000000000 */
[----:B------:R-:W-:Y:S01]  /*21d0*/  UMOV UR4, UR11 ;  /* 0x0000000b00047c82 */ /* 0x000fe20008000000 */
[----:B------:R-:W-:Y:S01]  /*21e0*/  UMOV UR5, URZ ;  /* 0x000000ff00057c82 */ /* 0x000fe20008000000 */
[----:B------:R0:W-:Y:S01]  /*21f0*/  UTCHMMA gdesc[UR16], gdesc[UR18], tmem[UR8], tmem[UR38], idesc[UR39], !UPT ;  /* 0x00ff2612100075ea */ /* 0x0001e2000f800008 */
[----:B------:R-:W-:Y:S01]  /*2200*/  UMOV UR44, 0x0 ;  /* 0x00000000002c7882 */ /* 0x000fe20000000000 */
[----:B------:R-:W-:Y:S01]  /*2210*/  UMOV UR45, 0x4048490 ;  /* 0x04048490002d7882 */ /* 0x000fe20000000000 */
[----:B------:R0:W-:Y:S01]  /*2220*/  UTCHMMA gdesc[UR34], gdesc[UR36], tmem[UR8], tmem[UR40], idesc[UR41], UPT ;  /* 0x00ff2824220075ea */ /* 0x0001e2000b800008 */
[----:B------:R-:W-:Y:S01]  /*2230*/  UMOV UR4, UR4 ;  /* 0x0000000400047c82 */ /* 0x000fe20008000000 */
[----:B------:R0:W-:Y:S01]  /*2240*/  UTCHMMA gdesc[UR26], gdesc[UR28], tmem[UR8], tmem[UR42], idesc[UR43], UPT ;  /* 0x00ff2a1c1a0075ea */ /* 0x0001e2000b800008 */
[----:B------:R0:W-:Y:S01]  /*2250*/  UTCHMMA gdesc[UR30], gdesc[UR32], tmem[UR8], tmem[UR44], idesc[UR45], UPT ;  /* 0x00ff2c201e0075ea */ /* 0x0001e2000b800008 */
[----:B------:R0:W-:Y:S01]  /*2260*/  UTCBAR [UR4], URZ ;  /* 0x000000ff040073e9 */ /* 0x0001e200080000ff */
[----:B------:R-:W-:Y:S01]  /*2270*/  NOP ;  /* 0x0000000000007918 */ /* 0x000fe20000000000 */
.L_x_6:
[----:B------:R-:W-:Y:S05]  /*2280*/  @!P4 BRA `(.L_x_7) ;  /* 0x000000080044c947 */ /* 0x000fea0003800000 */
[----:B------:R-:W-:Y:S01]  /*2290*/  VIADD R32, R32, 0xffffffc0 ;  /* 0xffffffc020207836 */ /* 0x000fe20000000000 */
[----:B0-----:R-:W-:Y:S02]  /*22a0*/  UIADD3.64 UR18, UPT, UPT, UR24, 0x80, URZ ;  /* 0x0000008018127897 */ /* 0x001fe4000fffe0ff */
[----:B------:R-:W-:Y:S02]  /*22b0*/  UIADD3.64 UR26, UPT, UPT, UR22, 0x2, URZ ;  /* 0x00000002161a7897 */ /* 0x000fe4000fffe0ff */
[----:B------:R-:W-:Y:S02]  /*22c0*/  UIADD3.64 UR28, UPT, UPT, UR24, 0x100, URZ ;  /* 0x00000100181c7897 */ /* 0x000fe4000fffe0ff */
[----:B------:R-:W-:Y:S01]  /*22d0*/  UIADD3.64 UR30, UPT, UPT, UR22, 0x4, URZ ;  /* 0x00000004161e7897 */ /* 0x000fe2000fffe0ff */
[----:B------:R-:W-:Y:S01]  /*22e0*/  UMOV UR5, 0x1 ;  /* 0x0000000100057882 */ /* 0x000fe20000000000 */
[----:B------:R-:W-:-:S10]  /*22f0*/  UMOV UR4, URZ ;  /* 0x000000ff00047c82 */ /* 0x000fd40008000000 */
.L_x_10:
[----:B------:R-:W-:Y:S01]  /*2300*/  USHF.L.U32 UR6, UR6, 0x1f, URZ ;  /* 0x0000001f06067899 */ /* 0x000fe200080006ff */
[-C--:B------:R-:W-:Y:S01]  /*2310*/  ISETP.GE.AND P4, PT, R49, R32.reuse, PT ;  /* 0x000000203100720c */ /* 0x080fe20003f86270 */
[----:B------:R-:W-:Y:S01]  /*2320*/  IMAD.WIDE R22, R105, 0x2, R22 ;  /* 0x0000000269167825 */ /* 0x000fe200078e0216 */
[----:B------:R-:W-:Y:S02]  /*2330*/  ISETP.GE.AND P5, PT, R77, R32, PT ;  /* 0x000000204d00720c */ /* 0x000fe40003fa6270 */
[----:B0-----:R-:W-:Y:S01]  /*2340*/  PRMT R85, RZ, 0x7610, R85 ;  /* 0x00007610ff557816 */ /* 0x001fe20000000055 */
[----:B------:R-:W-:-:S04]  /*2350*/  IMAD.U32 R34, RZ, RZ, UR6 ;  /* 0x00000006ff227e24 */ /* 0x000fc8000f8e00ff */
[----:B------:R-:W0:Y:S02]  /*2360*/  SYNCS.PHASECHK.TRANS64.TRYWAIT P3, [UR11], R34 ;  /* 0x00000022ff0075a7 */ /* 0x000e24000806110b */
[----:B0-----:R-:W-:Y:S05]  /*2370*/  @!P3 BRA `(.L_x_8) ;  /* 0x0000000c00b8b947 */ /* 0x001fea0003800000 */
.L_x_16:
[----:B------:R-:W-:Y:S01]  /*2380*/  PRMT R87, RZ, 0x7610, R87 ;  /* 0x00007610ff577816 */ /* 0x000fe20000000057 */
[----:B------:R-:W-:Y:S01]  /*2390*/  IMAD.WIDE R20, R105, 0x2, R20 ;  /* 0x0000000269147825 */ /* 0x000fe200078e0214 */
[-C--:B------:R-:W-:Y:S01]  /*23a0*/  ISETP.GE.AND P3, PT, R81, R32.reuse, PT ;  /* 0x000000205100720c */ /* 0x080fe20003f66270 */
[----:B------:R-:W2:Y:S04]  /*23b0*/  @!P4 LDG.E.U16 R85, desc[UR20][R22.64] ;  /* 0x000000141655c981 */ /* 0x000ea8000c1e1500 */
[----:B------:R-:W3:Y:S01]  /*23c0*/  @!P5 LDG.E.U16 R87, desc[UR20][R20.64] ;  /* 0x000000141457d981 */ /* 0x000ee2000c1e1500 */
[----:B------:R-:W-:Y:S01]  /*23d0*/  ISETP.GE.AND P5, PT, R79, R32, PT ;  /* 0x000000204f00720c */ /* 0x000fe20003fa6270 */
[----:B------:R-:W-:Y:S01]  /*23e0*/  IMAD.WIDE R18, R105, 0x2, R18 ;  /* 0x0000000269127825 */ /* 0x000fe200078e0212 */
[----:B------:R-:W-:-:S02]  /*23f0*/  PRMT R34, RZ, 0x7610, R34 ;  /* 0x00007610ff227816 */ /* 0x000fc40000000022 */
[----:B------:R-:W-:Y:S01]  /*2400*/  PRMT R54, RZ, 0x7610, R54 ;  /* 0x00007610ff367816 */ /* 0x000fe20000000036 */
[----:B------:R-:W-:Y:S01]  /*2410*/  IMAD.WIDE R16, R105, 0x2, R16 ;  /* 0x0000000269107825 */ /* 0x000fe200078e0210 */
[-C--:B------:R-:W-:Y:S02]  /*2420*/  ISETP.GE.AND P4, PT, R53, R32.reuse, PT ;  /* 0x000000203500720c */ /* 0x080fe40003f86270 */
[-C--:B------:R-:W-:Y:S01]  /*2430*/  ISETP.GE.AND P6, PT, R55, R32.reuse, PT ;  /* 0x000000203700720c */ /* 0x080fe20003fc6270 */
[----:B------:R-:W-:Y:S01]  /*2440*/  IMAD.WIDE R38, R105, 0x2, R38 ;  /* 0x0000000269267825 */ /* 0x000fe200078e0226 */
[----:B------:R-:W4:Y:S01]  /*2450*/  @!P3 LDG.E.U16 R54, desc[UR20][R16.64] ;  /* 0x000000141036b981 */ /* 0x000f22000c1e1500 */
[-C--:B------:R-:W-:Y:S02]  /*2460*/  ISETP.GE.AND P3, PT, R67, R32.reuse, PT ;  /* 0x000000204300720c */ /* 0x080fe40003f66270 */
[----:B------:R-:W-:Y:S01]  /*2470*/  IMAD.WIDE R26, R105, 0x2, R26 ;  /* 0x00000002691a7825 */ /* 0x000fe200078e021a */
[----:B------:R-:W5:Y:S01]  /*2480*/  @!P5 LDG.E.U16 R34, desc[UR20][R18.64] ;  /* 0x000000141222d981 */ /* 0x000f62000c1e1500 */
[----:B------:R-:W-:-:S02]  /*2490*/  ISETP.GE.AND P5, PT, R65, R32, PT ;  /* 0x000000204100720c */ /* 0x000fc40003fa6270 */
[----:B------:R-:W-:Y:S01]  /*24a0*/  PRMT R89, RZ, 0x7610, R89 ;  /* 0x00007610ff597816 */ /* 0x000fe20000000059 */
[C---:B------:R-:W-:Y:S01]  /*24b0*/  IMAD.WIDE R44, R105.reuse, 0x2, R44 ;  /* 0x00000002692c7825 */ /* 0x040fe200078e022c */
[----:B------:R-:W-:Y:S02]  /*24c0*/  PRMT R56, RZ, 0x7610, R56 ;  /* 0x00007610ff387816 */ /* 0x000fe40000000038 */
[----:B------:R-:W-:Y:S01]  /*24d0*/  PRMT R91, RZ, 0x7610, R91 ;  /* 0x00007610ff5b7816 */ /* 0x000fe2000000005b */
[C---:B------:R-:W-:Y:S01]  /*24e0*/  IMAD.WIDE R40, R105.reuse, 0x2, R40 ;  /* 0x0000000269287825 */ /* 0x040fe200078e0228 */
[----:B------:R-:W-:Y:S01]  /*24f0*/  PRMT R58, RZ, 0x7610, R58 ;  /* 0x00007610ff3a7816 */ /* 0x000fe2000000003a */
[----:B------:R-:W4:Y:S02]  /*2500*/  @!P4 LDG.E.U16 R89, desc[UR20][R44.64] ;  /* 0x000000142c59c981 */ /* 0x000f24000c1e1500 */
[----:B------:R-:W-:Y:S01]  /*2510*/  IMAD.WIDE R42, R105, 0x2, R42 ;  /* 0x00000002692a7825 */ /* 0x000fe200078e022a */
[-C--:B------:R-:W-:Y:S01]  /*2520*/  ISETP.GE.AND P4, PT, R57, R32.reuse, PT ;  /* 0x000000203900720c */ /* 0x080fe20003f86270 */
[----:B------:R-:W5:Y:S01]  /*2530*/  @!P6 LDG.E.U16 R91, desc[UR20][R40.64] ;  /* 0x00000014285be981 */ /* 0x000f62000c1e1500 */
[----:B------:R-:W-:Y:S01]  /*2540*/  ISETP.GE.AND P6, PT, R59, R32, PT ;  /* 0x000000203b00720c */ /* 0x000fe20003fc6270 */
[----:B------:R-:W-:-:S02]  /*2550*/  IMAD.WIDE R36, R105, 0x2, R36 ;  /* 0x0000000269247825 */ /* 0x000fc400078e0224 */
[----:B------:R-:W5:Y:S01]  /*2560*/  @!P5 LDG.E.U16 R56, desc[UR20][R42.64] ;  /* 0x000000142a38d981 */ /* 0x000f62000c1e1500 */
[----:B------:R-:W-:-:S03]  /*2570*/  ISETP.GE.AND P5, PT, R69, R32, PT ;  /* 0x000000204500720c */ /* 0x000fc60003fa6270 */
[----:B------:R-:W5:Y:S01]  /*2580*/  @!P3 LDG.E.U16 R58, desc[UR20][R38.64] ;  /* 0x00000014263ab981 */ /* 0x000f62000c1e1500 */
[-C--:B------:R-:W-:Y:S01]  /*2590*/  ISETP.GE.AND P3, PT, R71, R32.reuse, PT ;  /* 0x000000204700720c */ /* 0x080fe20003f66270 */
[C---:B------:R-:W-:Y:S01]  /*25a0*/  IMAD.WIDE R28, R105.reuse, 0x2, R28 ;  /* 0x00000002691c7825 */ /* 0x040fe200078e021c */
[----:B------:R-:W-:Y:S02]  /*25b0*/  PRMT R93, RZ, 0x7610, R93 ;  /* 0x00007610ff5d7816 */ /* 0x000fe4000000005d */
[----:B------:R-:W-:Y:S01]  /*25c0*/  PRMT R64, RZ, 0x7610, R64 ;  /* 0x00007610ff407816 */ /* 0x000fe20000000040 */
[----:B------:R-:W-:Y:S01]  /*25d0*/  IMAD.WIDE R30, R105, 0x2, R30 ;  /* 0x00000002691e7825 */ /* 0x000fe200078e021e */
[----:B------:R-:W-:Y:S02]  /*25e0*/  PRMT R95, RZ, 0x7610, R95 ;  /* 0x00007610ff5f7816 */ /* 0x000fe4000000005f */
[----:B------:R-:W-:Y:S01]  /*25f0*/  PRMT R66, RZ, 0x7610, R66 ;  /* 0x00007610ff427816 */ /* 0x000fe20000000042 */
[----:B------:R-:W5:Y:S01]  /*2600*/  @!P4 LDG.E.U16 R93, desc[UR20][R36.64] ;  /* 0x00000014245dc981 */ /* 0x000f62000c1e1500 */
[----:B------:R-:W-:-:S03]  /*2610*/  ISETP.GE.AND P4, PT, R61, R32, PT ;  /* 0x000000203d00720c */ /* 0x000fc60003f86270 */
[----:B------:R-:W5:Y:S01]  /*2620*/  @!P5 LDG.E.U16 R64, desc[UR20][R30.64] ;  /* 0x000000141e40d981 */ /* 0x000f62000c1e1500 */
[----:B------:R-:W-:-:S03]  /*2630*/  ISETP.GE.AND P5, PT, R73, R32, PT ;  /* 0x000000204900720c */ /* 0x000fc60003fa6270 */
[----:B------:R-:W5:Y:S01]  /*2640*/  @!P6 LDG.E.U16 R95, desc[UR20][R28.64] ;  /* 0x000000141c5fe981 */ /* 0x000f62000c1e1500 */
[----:B------:R-:W-:-:S03]  /*2650*/  ISETP.GE.AND P6, PT, R63, R32, PT ;  /* 0x000000203f00720c */ /* 0x000fc60003fc6270 */
[----:B------:R-:W5:Y:S01]  /*2660*/  @!P3 LDG.E.U16 R66, desc[UR20][R26.64] ;  /* 0x000000141a42b981 */ /* 0x000f62000c1e1500 */
[----:B------:R-:W-:Y:S01]  /*2670*/  ISETP.GE.AND P3, PT, R75, R32, PT ;  /* 0x000000204b00720c */ /* 0x000fe20003f66270 */
[C---:B------:R-:W-:Y:S01]  /*2680*/  IMAD.WIDE R24, R105.reuse, 0x2, R24 ;  /* 0x0000000269187825 */ /* 0x040fe200078e0218 */
[----:B------:R-:W-:Y:S02]  /*2690*/  PRMT R97, RZ, 0x7610, R97 ;  /* 0x00007610ff617816 */ /* 0x000fe40000000061 */
[----:B------:R-:W-:Y:S01]  /*26a0*/  PRMT R68, RZ, 0x7610, R68 ;  /* 0x00007610ff447816 */ /* 0x000fe20000000044 */
[C---:B------:R-:W-:Y:S01]  /*26b0*/  IMAD.WIDE R2, R105.reuse, 0x2, R2 ;  /* 0x0000000269027825 */ /* 0x040fe200078e0202 */
[----:B------:R-:W-:Y:S02]  /*26c0*/  PRMT R99, RZ, 0x7610, R99 ;  /* 0x00007610ff637816 */ /* 0x000fe40000000063 */
[----:B------:R-:W-:Y:S01]  /*26d0*/  PRMT R70, RZ, 0x7610, R70 ;  /* 0x00007610ff467816 */ /* 0x000fe20000000046 */
[----:B------:R-:W-:-:S03]  /*26e0*/  IMAD.WIDE R4, R105, 0x2, R4 ;  /* 0x0000000269047825 */ /* 0x000fc600078e0204 */
[----:B------:R-:W5:Y:S01]  /*26f0*/  @!P6 LDG.E.U16 R99, desc[UR20][R2.64] ;  /* 0x000000140263e981 */ /* 0x000f62000c1e1500 */
[----:B------:R-:W-:-:S03]  /*2700*/  IMAD.WIDE R6, R105, 0x2, R6 ;  /* 0x0000000269067825 */ /* 0x000fc600078e0206 */
[----:B------:R-:W5:Y:S04]  /*2710*/  @!P5 LDG.E.U16 R68, desc[UR20][R4.64] ;  /* 0x000000140444d981 */ /* 0x000f68000c1e1500 */
[----:B------:R-:W5:Y:S04]  /*2720*/  @!P4 LDG.E.U16 R97, desc[UR20][R6.64] ;  /* 0x000000140661c981 */ /* 0x000f68000c1e1500 */
[----:B------:R-:W5:Y:S01]  /*2730*/  @!P3 LDG.E.U16 R70, desc[UR20][R24.64] ;  /* 0x000000141846b981 */ /* 0x000f62000c1e1500 */
[----:B------:R-:W-:Y:S01]  /*2740*/  BAR.SYNC.DEFER_BLOCKING 0x0 ;  /* 0x0000000000007b1d */ /* 0x000fe20000010000 */
[----:B------:R-:W-:Y:S01]  /*2750*/  ISETP.GE.AND P3, PT, R46, R32, PT ;  /* 0x000000202e00720c */ /* 0x000fe20003f66270 */
[----:B------:R-:W-:Y:S01]  /*2760*/  IMAD.WIDE R10, R107, 0x2, R10 ;  /* 0x000000026b0a7825 */ /* 0x000fe200078e020a */
[----:B------:R-:W-:-:S02]  /*2770*/  PRMT R101, RZ, 0x7610, R101 ;  /* 0x00007610ff657816 */ /* 0x000fc40000000065 */
[----:B------:R-:W-:Y:S01]  /*2780*/  PRMT R103, RZ, 0x7610, R103 ;  /* 0x00007610ff677816 */ /* 0x000fe20000000067 */
[C---:B------:R-:W-:Y:S01]  /*2790*/  IMAD.WIDE R14, R107.reuse, 0x2, R14 ;  /* 0x000000026b0e7825 */ /* 0x040fe200078e020e */
[----:B------:R-:W-:Y:S02]  /*27a0*/  PRMT R72, RZ, 0x7610, R72 ;  /* 0x00007610ff487816 */ /* 0x000fe40000000048 */
[----:B------:R-:W-:Y:S01]  /*27b0*/  PRMT R74, RZ, 0x7610, R74 ;  /* 0x00007610ff4a7816 */ /* 0x000fe2000000004a */
[----:B------:R-:W-:-:S04]  /*27c0*/  IMAD.WIDE R12, R107, 0x2, R12 ;  /* 0x000000026b0c7825 */ /* 0x000fc800078e020c */
[----:B------:R-:W-:Y:S01]  /*27d0*/  IMAD.WIDE R8, R107, 0x2, R8 ;  /* 0x000000026b087825 */ /* 0x000fe200078e0208 */
[----:B------:R-:W5:Y:S04]  /*27e0*/  @!P3 LDG.E.U16 R101, desc[UR20][R14.64] ;  /* 0x000000140e65b981 */ /* 0x000f68000c1e1500 */
[----:B------:R-:W5:Y:S04]  /*27f0*/  @!P3 LDG.E.U16 R103, desc[UR20][R10.64] ;  /* 0x000000140a67b981 */ /* 0x000f68000c1e1500 */
[----:B------:R-:W5:Y:S04]  /*2800*/  @!P3 LDG.E.U16 R72, desc[UR20][R12.64] ;  /* 0x000000140c48b981 */ /* 0x000f68000c1e1500 */
[----:B------:R-:W5:Y:S01]  /*2810*/  @!P3 LDG.E.U16 R74, desc[UR20][R8.64] ;  /* 0x00000014084ab981 */ /* 0x000f62000c1e1500 */
[----:B------:R-:W-:-:S04]  /*2820*/  ULEA UR11, UR5, UR9, 0x3 ;  /* 0x00000009050b7291 */ /* 0x000fc8000f8e18ff */
[----:B------:R-:W-:Y:S01]  /*2830*/  UIADD3 UR11, UPT, UPT, UR11, 0x5000, URZ ;  /* 0x000050000b0b7890 */ /* 0x000fe2000fffe0ff */
[----:B--2---:R0:W-:Y:S04]  /*2840*/  STS.U16 [R62+UR9+0x2000], R85 ;  /* 0x002000553e007988 */ /* 0x0041e80008000409 */
[----:B---3--:R0:W-:Y:S04]  /*2850*/  STS.U16 [R62+UR9+0x2400], R87 ;  /* 0x002400573e007988 */ /* 0x0081e80008000409 */
[----:B----4-:R0:W-:Y:S04]  /*2860*/  STS.U16 [R62+UR9+0x2800], R89 ;  /* 0x002800593e007988 */ /* 0x0101e80008000409 */
[----:B-----5:R0:W-:Y:S04]  /*2870*/  STS.U16 [R62+UR9+0x2c00], R91 ;  /* 0x002c005b3e007988 */ /* 0x0201e80008000409 */
        /* <DEDUP_REMOVED lines=16> */
[----:B------:R1:W-:Y:S06]  /*2980*/  MEMBAR.ALL.CTA ;  /* 0x0000000000007992 */ /* 0x0003ec0000008000 */
[----:B-1----:R-:W1:Y:S02]  /*2990*/  FENCE.VIEW.ASYNC.S ;  /* 0x00000000000073c6 */ /* 0x002e640000000000 */
[----:B-1----:R-:W-:Y:S06]  /*29a0*/  BAR.SYNC.DEFER_BLOCKING 0x0 ;  /* 0x0000000000007b1d */ /* 0x002fec0000010000 */
[----:B------:R-:W-:Y:S05]  /*29b0*/  @P0 BRA `(.L_x_9) ;  /* 0x00000000004c0947 */ /* 0x000fea0003800000 */
[----:B------:R-:W-:Y:S01]  /*29c0*/  UMOV UR13, 0x40004040 ;  /* 0x40004040000d7882 */ /* 0x000fe20000000000 */
        /* <DEDUP_REMOVED lines=9> */
[----:B------:R1:W-:Y:S01]  /*2a60*/  UTCHMMA gdesc[UR12], gdesc[UR14], tmem[UR8], tmem[UR16], idesc[UR17], UPT ;  /* 0x00ff100e0c0075ea */ /* 0x0003e2000b800008 */
        /* <DEDUP_REMOVED lines=8> */
.L_x_9:
[----:B------:R-:W-:Y:S01]  /*2af0*/  UIADD3 UR5, UPT, UPT, UR5, 0x1, URZ ;  /* 0x0000000105057890 */ /* 0x000fe2000fffe0ff */
[----:B------:R-:W-:Y:S02]  /*2b00*/  VIADD R35, R35, 0xffffffff ;  /* 0xffffffff23237836 */ /* 0x000fe40000000000 */
[----:B------:R-:W-:Y:S01]  /*2b10*/  VIADD R32, R32, 0xffffffc0 ;  /* 0xffffffc020207836 */ /* 0x000fe20000000000 */
[----:B------:R-:W-:Y:S02]  /*2b20*/  UISETP.GT.AND UP0, UPT, UR5, 0x1, UPT ;  /* 0x000000010500788c */ /* 0x000fe4000bf04270 */
[----:B------:R-:W-:Y:S02]  /*2b30*/  ISETP.NE.U32.AND P3, PT, R35, RZ, PT ;  /* 0x000000ff2300720c */ /* 0x000fe40003f65070 */
[----:B-1----:R-:W-:Y:S02]  /*2b40*/  USEL UR6, URZ, 0x1, !UP0 ;  /* 0x00000001ff067887 */ /* 0x002fe4000c000000 */
[----:B------:R-:W-:-:S02]  /*2b50*/  USEL UR5, UR5, URZ, !UP0 ;  /* 0x000000ff05057287 */ /* 0x000fc4000c000000 */
[----:B------:R-:W-:-:S03]  /*2b60*/  ULOP3.LUT UR7, UR4, UR6, URZ, 0x3c, !UPT ;  /* 0x0000000604077292 */ /* 0x000fc6000f8e3cff */
[----:B------:R-:W-:-:S04]  /*2b70*/  UMOV UR6, UR4 ;  /* 0x0000000400067c82 */ /* 0x000fc80008000000 */
[----:B------:R-:W-:Y:S01]  /*2b80*/  UMOV UR4, UR7 ;  /* 0x0000000700047c82 */ /* 0x000fe20008000000 */
[----:B------:R-:W-:Y:S05]  /*2b90*/  @P3 BRA `(.L_x_10) ;  /* 0xfffffff400d83947 */ /* 0x000fea000383ffff */
.L_x_7:
[----:B------:R-:W-:-:S13]  /*2ba0*/  ISETP.GE.AND P0, PT, R33, 0x40, PT ;  /* 0x000000402100780c */ /* 0x000fda0003f06270 */
[----:B------:R-:W-:Y:S05]  /*2bb0*/  @!P0 BRA `(.L_x_11) ;  /* 0x0000000000108947 */ /* 0x000fea0003800000 */
[----:B------:R-:W-:-:S06]  /*2bc0*/  USHF.L.U32 UR6, UR6, 0x1f, URZ ;  /* 0x0000001f06067899 */ /* 0x000fcc00080006ff */
[----:B------:R-:W-:-:S04]  /*2bd0*/  IMAD.U32 R2, RZ, RZ, UR6 ;  /* 0x00000006ff027e24 */ /* 0x000fc8000f8e00ff */
[----:B------:R-:W1:Y:S02]  /*2be0*/  SYNCS.PHASECHK.TRANS64.TRYWAIT P0, [UR11], R2 ;  /* 0x00000002ff0075a7 */ /* 0x000e64000800110b */
[----:B-1----:R-:W-:Y:S05]  /*2bf0*/  @!P0 BRA `(.L_x_12) ;  /* 0x0000000400a48947 */ /* 0x002fea0003800000 */
.L_x_11:
[----:B------:R-:W-:Y:S01]  /*2c00*/  BAR.SYNC.DEFER_BLOCKING 0x0 ;  /* 0x0000000000007b1d */ /* 0x000fe20000010000 */
[--C-:B------:R-:W-:Y:S02]  /*2c10*/  SHF.R.S32.HI R2, RZ, 0x5, R0.reuse ;  /* 0x00000005ff027819 */ /* 0x100fe40000011400 */
[----:B------:R-:W-:Y:S02]  /*2c20*/  LOP3.LUT R8, R0, 0x40, RZ, 0xc0, !PT ;  /* 0x0000004000087812 */ /* 0x000fe400078ec0ff */
[----:B------:R-:W-:Y:S01]  /*2c30*/  SGXT R2, R2, 0x1 ;  /* 0x000000010202781a */ /* 0x000fe20000000200 */
[----:B------:R-:W1:Y:S01]  /*2c40*/  LDCU.128 UR12, c[0x0][0x390] ;  /* 0x00007200ff0c77ac */ /* 0x000e620008000c00 */
[----:B------:R-:W-:Y:S01]  /*2c50*/  SHF.R.S32.HI R10, RZ, 0x4, R0 ;  /* 0x00000004ff0a7819 */ /* 0x000fe20000011400 */
[----:B------:R-:W-:Y:S01]  /*2c60*/  IMAD.SHL.U32 R0, R0, 0x4, RZ ;  /* 0x0000000400007824 */ /* 0x000fe200078e00ff */
[----:B------:R-:W-:Y:S01]  /*2c70*/  LOP3.LUT R9, R60, 0x100, RZ, 0xc0, !PT ;  /* 0x000001003c097812 */ /* 0x000fe200078ec0ff */
[----:B0-----:R-:W0:Y:S01]  /*2c80*/  LDCU UR4, c[0x0][0x3b4] ;  /* 0x00007680ff0477ac */ /* 0x001e220008000800 */
[----:B------:R-:W-:-:S02]  /*2c90*/  LOP3.LUT R3, R2, 0x440, RZ, 0xc0, !PT ;  /* 0x0000044002037812 */ /* 0x000fc400078ec0ff */
[----:B------:R-:W-:Y:S01]  /*2ca0*/  SGXT R2, R10, 0x1 ;  /* 0x000000010a02781a */ /* 0x000fe20000000200 */
[----:B------:R-:W2:Y:S01]  /*2cb0*/  LDCU UR5, c[0x0][0x3b8] ;  /* 0x00007700ff0577ac */ /* 0x000ea20008000800 */
[C---:B------:R-:W-:Y:S02]  /*2cc0*/  LEA.HI R10, R8.reuse, R9, RZ, 0x1b ;  /* 0x00000009080a7211 */ /* 0x040fe400078fd8ff */
[----:B------:R-:W-:Y:S02]  /*2cd0*/  LOP3.LUT R3, R3, 0x27c, R0, 0x78, !PT ;  /* 0x0000027c03037812 */ /* 0x000fe400078e7800 */
[----:B------:R-:W-:Y:S02]  /*2ce0*/  LEA R8, R8, UR9, 0x1 ;  /* 0x0000000908087c11 */ /* 0x000fe4000f8e08ff */
[----:B------:R-:W-:Y:S02]  /*2cf0*/  LOP3.LUT R0, R0, 0xbc, RZ, 0xc0, !PT ;  /* 0x000000bc00007812 */ /* 0x000fe400078ec0ff */
[----:B------:R-:W-:Y:S01]  /*2d00*/  LOP3.LUT R9, R2, 0x440, RZ, 0xc0, !PT ;  /* 0x0000044002097812 */ /* 0x000fe200078ec0ff */
[----:B------:R-:W3:Y:S02]  /*2d10*/  @!P2 SYNCS.CCTL.IV [UR9+0x5000] ;  /* 0x00500000ff00a9b1 */ /* 0x000ee40008000009 */
[----:B---3--:R-:W-:Y:S01]  /*2d20*/  BAR.SYNC.DEFER_BLOCKING 0x0 ;  /* 0x0000000000007b1d */ /* 0x008fe20000010000 */
[----:B------:R-:W-:Y:S01]  /*2d30*/  IMAD.IADD R3, R3, 0x1, R8 ;  /* 0x0000000103037824 */ /* 0x000fe200078e0208 */
[----:B------:R-:W-:-:S02]  /*2d40*/  IADD3 R0, PT, PT, R9, R10, R0 ;  /* 0x0000000a09007210 */ /* 0x000fc40007ffe000 */
[C---:B-1----:R-:W-:Y:S01]  /*2d50*/  ISETP.GE.AND P0, PT, R47.reuse, UR14, PT ;  /* 0x0000000e2f007c0c */ /* 0x042fe2000bf06270 */
[----:B0-----:R-:W-:Y:S01]  /*2d60*/  IMAD R47, R47, UR4, RZ ;  /* 0x000000042f2f7c24 */ /* 0x001fe2000f8e02ff */
[----:B------:R-:W-:Y:S01]  /*2d70*/  LOP3.LUT R2, R0, 0x40, RZ, 0x3c, !PT ;  /* 0x0000004000027812 */ /* 0x000fe200078e3cff */
[----:B------:R-:W-:Y:S01]  /*2d80*/  LDTM.16dp32bit_t0_t15.x4 R4, tmem[UR10] ;  /* 0x0000000a000479ee */ /* 0x000fe20008900000 */
[----:B------:R-:W0:Y:S01]  /*2d90*/  LDTM.16dp32bit_t16_t31.x4 R4, tmem[UR10+0x4] ;  /* 0x0000040a000479ee */ /* 0x000e220008920000 */
[C---:B------:R-:W-:Y:S01]  /*2da0*/  ISETP.LT.AND P3, PT, R50.reuse, UR15, !P0 ;  /* 0x0000000f32007c0c */ /* 0x040fe2000c761270 */
[----:B--2---:R-:W-:Y:S01]  /*2db0*/  IMAD R50, R50, UR5, RZ ;  /* 0x0000000532327c24 */ /* 0x004fe2000f8e02ff */
[----:B------:R-:W-:Y:S02]  /*2dc0*/  LEA R9, P5, R47, UR12, 0x1 ;  /* 0x0000000c2f097c11 */ /* 0x000fe4000f8a08ff */
[C---:B------:R-:W-:Y:S01]  /*2dd0*/  ISETP.LT.AND P4, PT, R51.reuse, UR15, !P0 ;  /* 0x0000000f33007c0c */ /* 0x040fe2000c781270 */
[----:B------:R-:W-:Y:S01]  /*2de0*/  IMAD R51, R51, UR5, RZ ;  /* 0x0000000533337c24 */ /* 0x000fe2000f8e02ff */
[----:B------:R-:W-:Y:S01]  /*2df0*/  LEA.HI.X.SX32 R47, R47, UR13, 0x1, P5 ;  /* 0x0000000d2f2f7c11 */ /* 0x000fe2000a8f0eff */
[----:B------:R-:W1:Y:S01]  /*2e00*/  @!P2 SYNCS.CCTL.IV [UR9+0x5008] ;  /* 0x00500800ff00a9b1 */ /* 0x000e620008000009 */
[----:B------:R-:W-:Y:S01]  /*2e10*/  NOP ;  /* 0x0000000000007918 */ /* 0x000fe20000000000 */
[C---:B------:R-:W-:Y:S01]  /*2e20*/  ISETP.LT.AND P2, PT, R48.reuse, UR15, !P0 ;  /* 0x0000000f30007c0c */ /* 0x040fe2000c741270 */
[----:B------:R-:W-:Y:S01]  /*2e30*/  IMAD R48, R48, UR5, RZ ;  /* 0x0000000530307c24 */ /* 0x000fe2000f8e02ff */
[----:B------:R-:W-:-:S02]  /*2e40*/  ISETP.LT.AND P0, PT, R52, UR15, !P0 ;  /* 0x0000000f34007c0c */ /* 0x000fc4000c701270 */
[----:B0-----:R-:W-:Y:S02]  /*2e50*/  F2FP.BF16.F32.PACK_AB R4, R5, R4 ;  /* 0x000000040504723e */ /* 0x001fe400000010ff */
[----:B------:R-:W-:-:S03]  /*2e60*/  F2FP.BF16.F32.PACK_AB R6, R7, R6 ;  /* 0x000000060706723e */ /* 0x000fc600000010ff */
[----:B-1----:R0:W-:Y:S04]  /*2e70*/  STS [R3], R4 ;  /* 0x0000000403007388 */ /* 0x0021e80000000800 */
[----:B------:R-:W-:Y:S01]  /*2e80*/  STS [R3+0x100], R6 ;  /* 0x0001000603007388 */ /* 0x000fe20000000800 */
[----:B------:R-:W-:Y:S01]  /*2e90*/  BAR.SYNC.DEFER_BLOCKING 0x0 ;  /* 0x0000000000007b1d */ /* 0x000fe20000010000 */
[----:B0-----:R-:W-:-:S04]  /*2ea0*/  LEA R4, P6, R50, R9, 0x1 ;  /* 0x0000000932047211 */ /* 0x001fc800078c08ff */
[----:B------:R-:W-:Y:S01]  /*2eb0*/  LEA.HI.X.SX32 R5, R50, R47, 0x1, P6 ;  /* 0x0000002f32057211 */ /* 0x000fe200030f0eff */
[----:B------:R-:W0:Y:S04]  /*2ec0*/  LDS.U16 R11, [R0+UR9] ;  /* 0x00000009000b7984 */ /* 0x000e280008000400 */
[----:B------:R-:W1:Y:S04]  /*2ed0*/  LDS.U16 R15, [R2+UR9] ;  /* 0x00000009020f7984 */ /* 0x000e680008000400 */
[----:B------:R2:W3:Y:S04]  /*2ee0*/  LDS.U16 R13, [R0+UR9+0x200] ;  /* 0x00020009000d7984 */ /* 0x0004e80008000400 */
[----:B------:R4:W5:Y:S01]  /*2ef0*/  LDS.U16 R17, [R2+UR9+0x200] ;  /* 0x0002000902117984 */ /* 0x0009620008000400 */
[----:B--2---:R-:W-:Y:S01]  /*2f00*/  IMAD R0, R52, UR5, RZ ;  /* 0x0000000534007c24 */ /* 0x004fe2000f8e02ff */
[----:B----4-:R-:W-:-:S04]  /*2f10*/  LEA R2, P5, R48, R9, 0x1 ;  /* 0x0000000930027211 */ /* 0x010fc800078a08ff */
[----:B------:R-:W-:Y:S02]  /*2f20*/  LEA R8, P6, R0, R9, 0x1 ;  /* 0x0000000900087211 */ /* 0x000fe400078c08ff */
[----:B------:R-:W-:Y:S02]  /*2f30*/  LEA.HI.X.SX32 R3, R48, R47, 0x1, P5 ;  /* 0x0000002f30037211 */ /* 0x000fe400028f0eff */
[C---:B------:R-:W-:Y:S02]  /*2f40*/  LEA R6, P5, R51.reuse, R9, 0x1 ;  /* 0x0000000933067211 */ /* 0x040fe400078a08ff */
[-C--:B------:R-:W-:Y:S02]  /*2f50*/  LEA.HI.X.SX32 R9, R0, R47.reuse, 0x1, P6 ;  /* 0x0000002f00097211 */ /* 0x080fe400030f0eff */
[----:B------:R-:W-:Y:S01]  /*2f60*/  LEA.HI.X.SX32 R7, R51, R47, 0x1, P5 ;  /* 0x0000002f33077211 */ /* 0x000fe200028f0eff */
[----:B0-----:R0:W-:Y:S04]  /*2f70*/  @P2 STG.E.U16 desc[UR20][R2.64], R11 ;  /* 0x0000000b02002986 */ /* 0x0011e8000c101514 */
[----:B-1----:R0:W-:Y:S04]  /*2f80*/  @P3 STG.E.U16 desc[UR20][R4.64], R15 ;  /* 0x0000000f04003986 */ /* 0x0021e8000c101514 */
[----:B---3--:R0:W-:Y:S04]  /*2f90*/  @P4 STG.E.U16 desc[UR20][R6.64], R13 ;  /* 0x0000000d06004986 */ /* 0x0081e8000c101514 */
[----:B-----5:R0:W-:Y:S01]  /*2fa0*/  @P0 STG.E.U16 desc[UR20][R8.64], R17 ;  /* 0x0000001108000986 */ /* 0x0201e2000c101514 */
[----:B------:R-:W-:Y:S06]  /*2fb0*/  BAR.SYNC.DEFER_BLOCKING 0x0 ;  /* 0x0000000000007b1d */ /* 0x000fec0000010000 */
[----:B------:R-:W-:Y:S05]  /*2fc0*/  @P1 BRA `(.L_x_13) ;  /* 0x00000000009c1947 */ /* 0x000fea0003800000 */
[----:B------:R-:W1:Y:S01]  /*2fd0*/  S2UR UR5, SR_CgaCtaId ;  /* 0x00000000000579c3 */ /* 0x000e620000008800 */
[----:B------:R-:W-:Y:S01]  /*2fe0*/  NOP ;  /* 0x0000000000007918 */ /* 0x000fe20000000000 */
[----:B------:R-:W-:Y:S01]  /*2ff0*/  UMOV UR4, 0x50 ;  /* 0x0000005000047882 */ /* 0x000fe20000000000 */
[----:B------:R-:W-:Y:S02]  /*3000*/  IMAD.U32 R0, RZ, RZ, UR8 ;  /* 0x00000008ff007e24 */ /* 0x000fe4000f8e00ff */
[----:B0-----:R-:W-:-:S03]  /*3010*/  IMAD.MOV.U32 R3, RZ, RZ, 0x1 ;  /* 0x00000001ff037424 */ /* 0x001fc600078e00ff */
[----:B------:R-:W-:-:S04]  /*3020*/  LOP3.LUT R0, R0, 0xffff, RZ, 0xc0, !PT ;  /* 0x0000ffff00007812 */ /* 0x000fc800078ec0ff */
[----:B------:R-:W-:-:S05]  /*3030*/  SHF.R.U32.HI R0, RZ, 0x5, R0 ;  /* 0x00000005ff007819 */ /* 0x000fca0000011600 */
[----:B------:R-:W-:Y:S01]  /*3040*/  VIADD R2, R0, 0x10 ;  /* 0x0000001000027836 */ /* 0x000fe20000000000 */
[----:B------:R-:W-:Y:S01]  /*3050*/  SHF.L.U32 R0, R3, R0, RZ ;  /* 0x0000000003007219 */ /* 0x000fe200000006ff */
[----:B-1----:R-:W-:-:S03]  /*3060*/  ULEA UR6, UR5, UR4, 0x18 ;  /* 0x0000000405067291 */ /* 0x002fc6000f8ec0ff */
[----:B------:R-:W-:-:S04]  /*3070*/  SHF.L.U32 R3, R3, R2, RZ ;  /* 0x0000000203037219 */ /* 0x000fc800000006ff */
[----:B------:R-:W-:Y:S02]  /*3080*/  LOP3.LUT R0, R3, R0, RZ, 0xfc, !PT ;  /* 0x0000000003007212 */ /* 0x000fe400078efcff */
[----:B------:R-:W0:Y:S02]  /*3090*/  LDS R5, [UR6] ;  /* 0x00000006ff057984 */ /* 0x000e240008000800 */
[C---:B------:R-:W-:Y:S02]  /*30a0*/  LOP3.LUT R2, R0.reuse, 0xffff, RZ, 0xc0, !PT ;  /* 0x0000ffff00027812 */ /* 0x040fe400078ec0ff */
[----:B0-----:R-:W-:-:S04]  /*30b0*/  LOP3.LUT R3, R0, 0xffff, R5, 0x80, !PT ;  /* 0x0000ffff00037812 */ /* 0x001fc800078e8005 */
[----:B------:R-:W-:-:S13]  /*30c0*/  ISETP.NE.AND P0, PT, R3, R2, PT ;  /* 0x000000020300720c */ /* 0x000fda0003f05270 */
[----:B------:R-:W-:Y:S05]  /*30d0*/  @P0 BRA `(.L_x_14) ;  /* 0x0000000000500947 */ /* 0x000fea0003800000 */
[----:B------:R-:W-:Y:S02]  /*30e0*/  SHF.R.U32.HI R5, RZ, 0x10, R5 ;  /* 0x00000010ff057819 */ /* 0x000fe40000011605 */
[----:B------:R-:W-:-:S04]  /*30f0*/  SHF.R.U32.HI R2, RZ, 0x10, R0 ;  /* 0x00000010ff027819 */ /* 0x000fc80000011600 */
[----:B------:R-:W-:-:S04]  /*3100*/  LOP3.LUT R5, R5, R2, RZ, 0xc0, !PT ;  /* 0x0000000205057212 */ /* 0x000fc800078ec0ff */
[----:B------:R-:W-:-:S13]  /*3110*/  ISETP.NE.AND P0, PT, R5, R2, PT ;  /* 0x000000020500720c */ /* 0x000fda0003f05270 */
[----:B------:R-:W-:Y:S05]  /*3120*/  @P0 BRA `(.L_x_15) ;  /* 0x0000000000300947 */ /* 0x000fea0003800000 */
[----:B------:R-:W-:Y:S01]  /*3130*/  R2UR UR4, R0 ;  /* 0x00000000000472ca */ /* 0x000fe200000e0000 */
[----:B------:R-:W-:Y:S01]  /*3140*/  VOTEU.ANY UR5, UPT, PT ;  /* 0x0000000000057886 */ /* 0x000fe200038e0100 */
[----:B------:R-:W0:Y:S01]  /*3150*/  S2R R0, SR_LANEID ;  /* 0x0000000000007919 */ /* 0x000e220000000000 */
[----:B------:R-:W-:-:S10]  /*3160*/  UFLO.U32 UR5, UR5 ;  /* 0x00000005000572bd */ /* 0x000fd400080e0000 */
[----:B------:R-:W-:-:S06]  /*3170*/  ULOP3.LUT UR4, URZ, UR4, URZ, 0x33, !UPT ;  /* 0x00000004ff047292 */ /* 0x000fcc000f8e33ff */
[----:B------:R-:W-:-:S04]  /*3180*/  IMAD.U32 R2, RZ, RZ, UR4 ;  /* 0x00000004ff027e24 */ /* 0x000fc8000f8e00ff */
[----:B------:R-:W1:Y:S02]  /*3190*/  REDUX UR7, R2 ;  /* 0x00000000020773c4 */ /* 0x000e640000000000 */
[----:B------:R2:W-:Y:S01]  /*31a0*/  UTCATOMSWS.AND URZ, UR4 ;  /* 0x0000000400ff79e3 */ /* 0x0005e20008000000 */
[----:B0-----:R-:W-:Y:S01]  /*31b0*/  ISETP.EQ.U32.AND P0, PT, R0, UR5, PT ;  /* 0x0000000500007c0c */ /* 0x001fe2000bf02070 */
[----:B-1----:R-:W-:-:S12]  /*31c0*/  IMAD.U32 R0, RZ, RZ, UR7 ;  /* 0x00000007ff007e24 */ /* 0x002fd8000f8e00ff */
[----:B------:R2:W-:Y:S01]  /*31d0*/  @P0 ATOMS.AND RZ, [UR6], R0 ;  /* 0x00000000ffff098c */ /* 0x0005e2000a800006 */
[----:B------:R-:W-:Y:S05]  /*31e0*/  BRA `(.L_x_13) ;  /* 0x0000000000147947 */ /* 0x000fea0003800000 */
.L_x_15:
[----:B------:R-:W-:-:S07]  /*31f0*/  MOV R2, 0x3210 ;  /* 0x0000321000027802 */ /* 0x000fce0000000f00 */
[----:B------:R-:W-:Y:S05]  /*3200*/  CALL.REL.NOINC `($__internal_0_$__cuda_sm10x_tcgen05_guardrail_trap_col_being_dealloced_not_returned_by_alloc) ;  /* 0x00000000002c7944 */ /* 0x000fea0003c00000 */
[----:B------:R-:W-:Y:S05]  /*3210*/  BRA `(.L_x_13) ;  /* 0x0000000000087947 */ /* 0x000fea0003800000 */
.L_x_14:
[----:B------:R-:W-:-:S07]  /*3220*/  MOV R2, 0x3240 ;  /* 0x0000324000027802 */ /* 0x000fce0000000f00 */
[----:B------:R-:W-:Y:S05]  /*3230*/  CALL.REL.NOINC `($__internal_2_$__cuda_sm10x_tcgen05_guardrail_trap_unallocated_columns_being_dealloced) ;  /* 0x0000000000387944 */ /* 0x000fea0003c00000 */
.L_x_13:
[----:B------:R-:W-:Y:S01]  /*3240*/  NOP ;  /* 0x0000000000007918 */ /* 0x000fe20000000000 */
[----:B--2---:R-:W-:Y:S05]  /*3250*/  EXIT ;  /* 0x000000000000794d */ /* 0x004fea0003800000 */
.L_x_8:
[----:B------:R-:W0:Y:S02]  /*3260*/  SYNCS.PHASECHK.TRANS64.TRYWAIT P3, [UR11], R34 ;  /* 0x00000022ff0075a7 */ /* 0x000e24000806110b */
[----:B0-----:R-:W-:Y:S05]  /*3270*/  @!P3 BRA `(.L_x_8) ;  /* 0xfffffffc00f8b947 */ /* 0x001fea000383ffff */
[----:B------:R-:W-:Y:S05]  /*3280*/  BRA `(.L_x_16) ;  /* 0xfffffff0003c7947 */ /* 0x000fea000383ffff */
.L_x_12:
[----:B------:R-:W1:Y:S02]  /*3290*/  SYNCS.PHASECHK.TRANS64.TRYWAIT P0, [UR11], R2 ;  /* 0x00000002ff0075a7 */ /* 0x000e64000800110b */
[----:B-1----:R-:W-:Y:S05]  /*32a0*/  @!P0 BRA `(.L_x_12) ;  /* 0xfffffffc00f88947 */ /* 0x002fea000383ffff */
[----:B------:R-:W-:Y:S05]  /*32b0*/  BRA `(.L_x_11) ;  /* 0xfffffff800507947 */ /* 0x000fea000383ffff */
        .weak           $__internal_0_$__cuda_sm10x_tcgen05_guardrail_trap_col_being_dealloced_not_returned_by_alloc
        .type           $__internal_0_$__cuda_sm10x_tcgen05_guardrail_trap_col_being_dealloced_not_returned_by_alloc,@function
        .size           $__internal_0_$__cuda_sm10x_tcgen05_guardrail_trap_col_being_dealloced_not_returned_by_alloc,($__internal_1_$__cuda_sm10x_tcgen05_guardrail_trap_phase_invalid_during_alloc - $__internal_0_$__cuda_sm10x_tcgen05_guardrail_trap_col_being_dealloced_not_returned_by_alloc)
$__internal_0_$__cuda_sm10x_tcgen05_guardrail_trap_col_being_dealloced_not_returned_by_alloc:
[----:B------:R-:W-:Y:S05]  /*32c0*/  BPT.TRAP 0x1 ;  /* 0x000000040000795c */ /* 0x000fea0000300000 */
[----:B------:R-:W-:-:S04]  /*32d0*/  IMAD.MOV.U32 R3, RZ, RZ, 0x0 ;  /* 0x00000000ff037424 */ /* 0x000fc800078e00ff */
[----:B------:R-:W-:Y:S05]  /*32e0*/  RET.REL.NODEC R2 `(matmul_kernel) ;  /* 0xffffffcc02447950 */ /* 0x000fea0003c3ffff */
        .weak           $__internal_1_$__cuda_sm10x_tcgen05_guardrail_trap_phase_invalid_during_alloc
        .type           $__internal_1_$__cuda_sm10x_tcgen05_guardrail_trap_phase_invalid_during_alloc,@function
        .size           $__internal_1_$__cuda_sm10x_tcgen05_guardrail_trap_phase_invalid_during_alloc,($__internal_2_$__cuda_sm10x_tcgen05_guardrail_trap_unallocated_columns_being_dealloced - $__internal_1_$__cuda_sm10x_tcgen05_guardrail_trap_phase_invalid_during_alloc)
$__internal_1_$__cuda_sm10x_tcgen05_guardrail_trap_phase_invalid_during_alloc:
[----:B------:R-:W-:Y:S05]  /*32f0*/  BPT.TRAP 0x1 ;  /* 0x000000040000795c */ /* 0x000fea0000300000 */
[----:B------:R-:W-:-:S04]  /*3300*/  IMAD.MOV.U32 R3, RZ, RZ, 0x0 ;  /* 0x00000000ff037424 */ /* 0x000fc800078e00ff */
[----:B------:R-:W-:Y:S05]  /*3310*/  RET.REL.NODEC R2 `(matmul_kernel) ;  /* 0xffffffcc02387950 */ /* 0x000fea0003c3ffff */
        .weak           $__internal_2_$__cuda_sm10x_tcgen05_guardrail_trap_unallocated_columns_being_dealloced
        .type           $__internal_2_$__cuda_sm10x_tcgen05_guardrail_trap_unallocated_columns_being_dealloced,@function
        .size           $__internal_2_$__cuda_sm10x_tcgen05_guardrail_trap_unallocated_columns_being_dealloced,(.L_x_20 - $__internal_2_$__cuda_sm10x_tcgen05_guardrail_trap_unallocated_columns_being_dealloced)
$__internal_2_$__cuda_sm10x_tcgen05_guardrail_trap_unallocated_columns_being_dealloced:
[----:B------:R-:W-:Y:S05]  /*3320*/  BPT.TRAP 0x1 ;  /* 0x000000040000795c */ /* 0x000fea0000300000 */
[----:B------:R-:W-:-:S04]  /*3330*/  IMAD.MOV.U32 R3, RZ, RZ, 0x0 ;  /* 0x00000000ff037424 */ /* 0x000fc800078e00ff */
[----:B------:R-:W-:Y:S05]  /*3340*/  RET.REL.NODEC R2 `(matmul_kernel) ;  /* 0xffffffcc022c7950 */ /* 0x000fea0003c3ffff */
.L_x_17:
[----:B------:R-:W-:-:S00]  /*3350*/  BRA `(.L_x_17) ;  /* 0xfffffffc00fc7947 */ /* 0x000fc0000383ffff */
[----:B------:R-:W-:-:S00]  /*3360*/  NOP ;  /* 0x0000000000007918 */ /* 0x000fc00000000000 */
        /* <DEDUP_REMOVED lines=9> */
.L_x_20:


//--------------------- .nv.shared.matmul_kernel  --------------------------
	.section	.nv.shared.matmul_kernel,"aw",@nobits
	.sectionflags	@""
	.align	16
	.zero		1024


//--------------------- .nv.shared.reserved.0     --------------------------
	.section	.nv.shared.reserved.0,"aw",@nobits
	.align	8
	.weak		__nv_reservedSMEM_offset_0_alias
	.size		__nv_reservedSMEM_offset_0_alias, 0, 64
	.other		__nv_reservedSMEM_offset_0_alias,@"STO_CUDA_RESERVED_SHARED STV_DEFAULT"
__nv_reservedSMEM_offset_0_alias:
	.zero		0
.nv.shared.reserved.0:
	.zero		64
	.weak		__nv_reservedSMEM_allocation_phase
	.type		__nv_reservedSMEM_allocation_phase,@object
	.size		__nv_reservedSMEM_allocation_phase,(.L_0 - __nv_reservedSMEM_allocation_phase)
__nv_reservedSMEM_allocation_phase:
	.zero		1
.L_0:
	.zero		7
	.weak		__nv_reservedSMEM_devtool_atexit_pc
	.type		__nv_reservedSMEM_devtool_atexit_pc,@object
	.size		__nv_reservedSMEM_devtool_atexit_pc,(__nv_reservedSMEM_allocation_mask - __nv_reservedSMEM_devtool_atexit_pc)
__nv_reservedSMEM_devtool_atexit_pc:
	.zero		8
	.weak		__nv_reservedSMEM_allocation_mask
	.type		__nv_reservedSMEM_allocation_mask,@object
	.size		__nv_reservedSMEM_allocation_mask,(.L_2 - __nv_reservedSMEM_allocation_mask)
__nv_reservedSMEM_allocation_mask:
	.zero		4
.L_2:


//--------------------- .nv.constant0.matmul_kernel --------------------------
	.section	.nv.constant0.matmul_kernel,"a",@progbits
	.sectionflags	@""
	.align	4
.nv.constant0.matmul_kernel:
	.zero		976


//--------------------- SYMBOLS --------------------------

	.type		.nv.reservedSmem.offset0,@object
	.size		.nv.reservedSmem.offset0,0x4
	.type		.nv.reservedSmem.cap,@object
	.size		.nv.reservedSmem.cap,0x4
